	.target	sm_100a

	.elftype	@"ET_EXEC"


//--------------------- .note.nv.tkinfo           --------------------------
	.section	.note.nv.tkinfo,"",@"SHT_NOTE"
	.sectionflags	@"SHF_NOTE_NV_TKINFO"
	.tkinfo
        /*0018*/ 	.word	0x00000081
        /*0030*/ 	.string	""
        /*0030*/ 	.string	"ptxas-blackwell"
        /*0030*/ 	.string	"Cuda compilation tools, release 12.9, V12.9.86"
        /*0030*/ 	.string	"Build cuda_12.9.r12.9/compiler.36037853_0"
        /*0030*/ 	.string	"-v  -suppress-debug-info  -lineinfo  -arch sm_100a "



//--------------------- .note.nv.cuver            --------------------------
	.section	.note.nv.cuver,"",@"SHT_NOTE"
	.sectionflags	@"SHF_NOTE_NV_CUVER"
        /*0018*/ 	.short	0x0001
        /*001a*/ 	.short	0x0064
        /*001c*/ 	.short	0x0001
        /*001e*/ 	.short	0x0000
        /*0020*/ 	.short	0x0001
        /*0022*/ 	.short	0x0000


//--------------------- .nv.info                  --------------------------
	.section	.nv.info,"",@"SHT_CUDA_INFO"
	.align	4


	//----- nvinfo : EIATTR_REGCOUNT
	.align		4
        /*0000*/ 	.byte	0x04, 0x2f
        /*0002*/ 	.short	(.L_4 - .L_3)
	.align		4
.L_3:
        /*0004*/ 	.word	index@(gluon_tcgen05)
        /*0008*/ 	.word	0x00000027


	//----- nvinfo : EIATTR_FRAME_SIZE
	.align		4
.L_4:
        /*000c*/ 	.byte	0x04, 0x11
        /*000e*/ 	.short	(.L_6 - .L_5)
	.align		4
.L_5:
        /*0010*/ 	.word	index@($__internal_2_$__cuda_sm10x_tcgen05_guardrail_trap_unallocated_columns_being_dealloced)
        /*0014*/ 	.word	0x00000000


	//----- nvinfo : EIATTR_FRAME_SIZE
	.align		4
.L_6:
        /*0018*/ 	.byte	0x04, 0x11
        /*001a*/ 	.short	(.L_8 - .L_7)
	.align		4
.L_7:
        /*001c*/ 	.word	index@($__internal_1_$__cuda_sm10x_tcgen05_guardrail_trap_phase_invalid_during_alloc)
        /*0020*/ 	.word	0x00000000


	//----- nvinfo : EIATTR_FRAME_SIZE
	.align		4
.L_8:
        /*0024*/ 	.byte	0x04, 0x11
        /*0026*/ 	.short	(.L_10 - .L_9)
	.align		4
.L_9:
        /*0028*/ 	.word	index@($__internal_0_$__cuda_sm10x_tcgen05_guardrail_trap_col_being_dealloced_not_returned_by_alloc)
        /*002c*/ 	.word	0x00000000


	//----- nvinfo : EIATTR_FRAME_SIZE
	.align		4
.L_10:
        /*0030*/ 	.byte	0x04, 0x11
        /*0032*/ 	.short	(.L_12 - .L_11)
	.align		4
.L_11:
        /*0034*/ 	.word	index@(gluon_tcgen05)
        /*0038*/ 	.word	0x00000000


	//----- nvinfo : EIATTR_MIN_STACK_SIZE
	.align		4
.L_12:
        /*003c*/ 	.byte	0x04, 0x12
        /*003e*/ 	.short	(.L_14 - .L_13)
	.align		4
.L_13:
        /*0040*/ 	.word	index@(gluon_tcgen05)
        /*0044*/ 	.word	0x00000000
.L_14:


//--------------------- .nv.info.gluon_tcgen05    --------------------------
	.section	.nv.info.gluon_tcgen05,"",@"SHT_CUDA_INFO"
	.sectionflags	@""
	.align	4


	//----- nvinfo : EIATTR_CUDA_API_VERSION
	.align		4
        /*0000*/ 	.byte	0x04, 0x37
        /*0002*/ 	.short	(.L_16 - .L_15)
.L_15:
        /*0004*/ 	.word	0x00000081


	//----- nvinfo : EIATTR_KPARAM_INFO
	.align		4
.L_16:
        /*0008*/ 	.byte	0x04, 0x17
        /*000a*/ 	.short	(.L_18 - .L_17)
.L_17:
        /*000c*/ 	.word	0x00000000
        /*0010*/ 	.short	0x000a
        /*0012*/ 	.short	0x0048
        /*0014*/ 	.byte	0x00, 0xf4, 0x21, 0x00


	//----- nvinfo : EIATTR_KPARAM_INFO
	.align		4
.L_18:
        /*0018*/ 	.byte	0x04, 0x17
        /*001a*/ 	.short	(.L_20 - .L_19)
.L_19:
        /*001c*/ 	.word	0x00000000
        /*0020*/ 	.short	0x0009
        /*0022*/ 	.short	0x0040
        /*0024*/ 	.byte	0x00, 0xf4, 0x21, 0x00


	//----- nvinfo : EIATTR_KPARAM_INFO
	.align		4
.L_20:
        /*0028*/ 	.byte	0x04, 0x17
        /*002a*/ 	.short	(.L_22 - .L_21)
.L_21:
        /*002c*/ 	.word	0x00000000
        /*0030*/ 	.short	0x0008
        /*0032*/ 	.short	0x0038
        /*0034*/ 	.byte	0x00, 0xf0, 0x21, 0x00


	//----- nvinfo : EIATTR_KPARAM_INFO
	.align		4
.L_22:
        /*0038*/ 	.byte	0x04, 0x17
        /*003a*/ 	.short	(.L_24 - .L_23)
.L_23:
        /*003c*/ 	.word	0x00000000
        /*0040*/ 	.short	0x0007
        /*0042*/ 	.short	0x0030
        /*0044*/ 	.byte	0x00, 0xf0, 0x21, 0x00


	//----- nvinfo : EIATTR_KPARAM_INFO
	.align		4
.L_24:
        /*0048*/ 	.byte	0x04, 0x17
        /*004a*/ 	.short	(.L_26 - .L_25)
.L_25:
        /*004c*/ 	.word	0x00000000
        /*0050*/ 	.short	0x0006
        /*0052*/ 	.short	0x0028
        /*0054*/ 	.byte	0x00, 0xf0, 0x21, 0x00


	//----- nvinfo : EIATTR_KPARAM_INFO
	.align		4
.L_26:
        /*0058*/ 	.byte	0x04, 0x17
        /*005a*/ 	.short	(.L_28 - .L_27)
.L_27:
        /*005c*/ 	.word	0x00000000
        /*0060*/ 	.short	0x0005
        /*0062*/ 	.short	0x0020
        /*0064*/ 	.byte	0x00, 0xf0, 0x11, 0x00


	//----- nvinfo : EIATTR_KPARAM_INFO
	.align		4
.L_28:
        /*0068*/ 	.byte	0x04, 0x17
        /*006a*/ 	.short	(.L_30 - .L_29)
.L_29:
        /*006c*/ 	.word	0x00000000
        /*0070*/ 	.short	0x0004
        /*0072*/ 	.short	0x001c
        /*0074*/ 	.byte	0x00, 0xf0, 0x11, 0x00


	//----- nvinfo : EIATTR_KPARAM_INFO
	.align		4
.L_30:
        /*0078*/ 	.byte	0x04, 0x17
        /*007a*/ 	.short	(.L_32 - .L_31)
.L_31:
        /*007c*/ 	.word	0x00000000
        /*0080*/ 	.short	0x0003
        /*0082*/ 	.short	0x0018
        /*0084*/ 	.byte	0x00, 0xf0, 0x11, 0x00


	//----- nvinfo : EIATTR_KPARAM_INFO
	.align		4
.L_32:
        /*0088*/ 	.byte	0x04, 0x17
        /*008a*/ 	.short	(.L_34 - .L_33)
.L_33:
        /*008c*/ 	.word	0x00000000
        /*0090*/ 	.short	0x0002
        /*0092*/ 	.short	0x0010
        /*0094*/ 	.byte	0x00, 0xf4, 0x21, 0x00


	//----- nvinfo : EIATTR_KPARAM_INFO
	.align		4
.L_34:
        /*0098*/ 	.byte	0x04, 0x17
        /*009a*/ 	.short	(.L_36 - .L_35)
.L_35:
        /*009c*/ 	.word	0x00000000
        /*00a0*/ 	.short	0x0001
        /*00a2*/ 	.short	0x0008
        /*00a4*/ 	.byte	0x00, 0xf4, 0x21, 0x00


	//----- nvinfo : EIATTR_KPARAM_INFO
	.align		4
.L_36:
        /*00a8*/ 	.byte	0x04, 0x17
        /*00aa*/ 	.short	(.L_38 - .L_37)
.L_37:
        /*00ac*/ 	.word	0x00000000
        /*00b0*/ 	.short	0x0000
        /*00b2*/ 	.short	0x0000
        /*00b4*/ 	.byte	0x00, 0xf4, 0x21, 0x00


	//----- nvinfo : EIATTR_AT_ENTRY_FRAGMENTS
	.align		4
.L_38:
        /*00b8*/ 	.byte	0x04, 0x4f
        /*00ba*/ 	.short	(.L_40 - .L_39)


	//   ....[0]....
.L_39:
        /*00bc*/ 	.word	0x00000004


	//----- nvinfo : EIATTR_RESERVED_SMEM_USED
	.align		4
.L_40:
        /*00c0*/ 	.byte	0x01, 0x41
	.zero		2


	//----- nvinfo : EIATTR_SPARSE_MMA_MASK
	.align		4
        /*00c4*/ 	.byte	0x03, 0x50
        /*00c6*/ 	.short	0x0000


	//----- nvinfo : EIATTR_TCGEN05_1CTA_USED
	.align		4
        /*00c8*/ 	.byte	0x01, 0x51
	.zero		2


	//----- nvinfo : EIATTR_MAXREG_COUNT
	.align		4
        /*00cc*/ 	.byte	0x03, 0x1b
        /*00ce*/ 	.short	0x00ff


	//----- nvinfo : EIATTR_NUM_BARRIERS
	.align		4
        /*00d0*/ 	.byte	0x02, 0x4c
        /*00d2*/ 	.byte	0x01
	.zero		1


	//----- nvinfo : EIATTR_INT_WARP_WIDE_INSTR_OFFSETS
	.align		4
        /*00d4*/ 	.byte	0x04, 0x31
        /*00d6*/ 	.short	(.L_42 - .L_41)


	//   ....[0]....
.L_41:
        /*00d8*/ 	.word	0x00001650


	//   ....[1]....
        /*00dc*/ 	.word	0x00001670


	//   ....[2]....
        /*00e0*/ 	.word	0x000016f0


	//   ....[3]....
        /*00e4*/ 	.word	0x00001810


	//   ....[4]....
        /*00e8*/ 	.word	0x00001820


	//   ....[5]....
        /*00ec*/ 	.word	0x00001830


	//   ....[6]....
        /*00f0*/ 	.word	0x00001840


	//   ....[7]....
        /*00f4*/ 	.word	0x000019d0


	//   ....[8]....
        /*00f8*/ 	.word	0x000019e0


	//   ....[9]....
        /*00fc*/ 	.word	0x00001b00


	//   ....[10]....
        /*0100*/ 	.word	0x00001b10


	//   ....[11]....
        /*0104*/ 	.word	0x00001b60


	//   ....[12]....
        /*0108*/ 	.word	0x00001ba0


	//   ....[13]....
        /*010c*/ 	.word	0x00001ca0


	//   ....[14]....
        /*0110*/ 	.word	0x00001cb0


	//   ....[15]....
        /*0114*/ 	.word	0x00001ed0


	//   ....[16]....
        /*0118*/ 	.word	0x00001ee0


	//   ....[17]....
        /*011c*/ 	.word	0x00002250


	//   ....[18]....
        /*0120*/ 	.word	0x000022a0


	//----- nvinfo : EIATTR_COOP_GROUP_MASK_REGIDS
	.align		4
.L_42:
        /*0124*/ 	.byte	0x04, 0x29
        /*0126*/ 	.short	(.L_44 - .L_43)


	//   ....[0]....
.L_43:
        /*0128*/ 	.word	0xffffffff


	//   ....[1]....
        /*012c*/ 	.word	0xffffffff


	//   ....[2]....
        /*0130*/ 	.word	0xffffffff


	//   ....[3]....
        /*0134*/ 	.word	0xffffffff


	//   ....[4]....
        /*0138*/ 	.word	0xffffffff


	//   ....[5]....
        /*013c*/ 	.word	0xffffffff


	//   ....[6]....
        /*0140*/ 	.word	0xffffffff


	//   ....[7]....
        /*0144*/ 	.word	0xffffffff


	//   ....[8]....
        /*0148*/ 	.word	0xffffffff


	//   ....[9]....
        /*014c*/ 	.word	0xffffffff


	//----- nvinfo : EIATTR_COOP_GROUP_INSTR_OFFSETS
	.align		4
.L_44:
        /*0150*/ 	.byte	0x04, 0x28
        /*0152*/ 	.short	(.L_46 - .L_45)


	//   ....[0]....
.L_45:
        /*0154*/ 	.word	0x00000050


	//   ....[1]....
        /*0158*/ 	.word	0x00000310


	//   ....[2]....
        /*015c*/ 	.word	0x000004f0


	//   ....[3]....
        /*0160*/ 	.word	0x000009a0


	//   ....[4]....
        /*0164*/ 	.word	0x00000ae0


	//   ....[5]....
        /*0168*/ 	.word	0x00000f50


	//   ....[6]....
        /*016c*/ 	.word	0x00001090


	//   ....[7]....
        /*0170*/ 	.word	0x000014e0


	//   ....[8]....
        /*0174*/ 	.word	0x000020e0


	//   ....[9]....
        /*0178*/ 	.word	0x00002350


	//----- nvinfo : EIATTR_VRC_CTA_INIT_COUNT
	.align		4
.L_46:
        /*017c*/ 	.byte	0x02, 0x4a
        /*017e*/ 	.byte	0x80
	.zero		1


	//----- nvinfo : EIATTR_MBARRIER_INSTR_OFFSETS
	.align		4
        /*0180*/ 	.byte	0x04, 0x39
        /*0182*/ 	.short	(.L_48 - .L_47)


	//   ....[0]....
.L_47:
        /*0184*/ 	.word	0x00001710
        /*0188*/ 	.word	0x000000ff
        /*018c*/ 	.word	0x00001800
        /*0190*/ 	.short	0x0100
        /*0192*/ 	.byte	0x08
	.zero		1


	//   ....[1]....
        /*0194*/ 	.word	0x00001720
        /*0198*/ 	.word	0x000000ff
        /*019c*/ 	.word	0x00001810
        /*01a0*/ 	.short	0x0100
        /*01a2*/ 	.byte	0x08
	.zero		1


	//   ....[2]....
        /*01a4*/ 	.word	0x00001920
        /*01a8*/ 	.word	0x000000ff
        /*01ac*/ 	.word	0x00001800
        /*01b0*/ 	.short	0x010a
        /*01b2*/ 	.byte	0x08
	.zero		1


	//   ....[3]....
        /*01b4*/ 	.word	0x00001a30
        /*01b8*/ 	.word	0x000000ff
        /*01bc*/ 	.word	0x00001810
        /*01c0*/ 	.short	0x010a
        /*01c2*/ 	.byte	0x08
	.zero		1


	//   ....[4]....
        /*01c4*/ 	.word	0x00001c10
        /*01c8*/ 	.word	0x000000ff
        /*01cc*/ 	.word	0x00001800
        /*01d0*/ 	.short	0x010a
        /*01d2*/ 	.byte	0x08
	.zero		1


	//   ....[5]....
        /*01d4*/ 	.word	0x00001cf0
        /*01d8*/ 	.word	0x000000ff
        /*01dc*/ 	.word	0x00001810
        /*01e0*/ 	.short	0x010a
        /*01e2*/ 	.byte	0x08
	.zero		1


	//   ....[6]....
        /*01e4*/ 	.word	0x00001d80
        /*01e8*/ 	.word	0x000000ff
        /*01ec*/ 	.word	0x00001800
        /*01f0*/ 	.short	0x0108
        /*01f2*/ 	.byte	0x08
	.zero		1


	//   ....[7]....
        /*01f4*/ 	.word	0x00001d90
        /*01f8*/ 	.word	0x000000ff
        /*01fc*/ 	.word	0x00001810
        /*0200*/ 	.short	0x0108
        /*0202*/ 	.byte	0x08
	.zero		1


	//   ....[8]....
        /*0204*/ 	.word	0x00002370
        /*0208*/ 	.word	0x000000ff
        /*020c*/ 	.word	0x00001800
        /*0210*/ 	.short	0x010a
        /*0212*/ 	.byte	0x08
	.zero		1


	//   ....[9]....
        /*0214*/ 	.word	0x000023a0
        /*0218*/ 	.word	0x000000ff
        /*021c*/ 	.word	0x00001810
        /*0220*/ 	.short	0x010a
        /*0222*/ 	.byte	0x08
	.zero		1


	//   ....[10]....
        /*0224*/ 	.word	0x000023d0
        /*0228*/ 	.word	0x000000ff
        /*022c*/ 	.word	0x00001800
        /*0230*/ 	.short	0x010a
        /*0232*/ 	.byte	0x08
	.zero		1


	//   ....[11]....
        /*0234*/ 	.word	0x00002400
        /*0238*/ 	.word	0x000000ff
        /*023c*/ 	.word	0x00001810
        /*0240*/ 	.short	0x010a
        /*0242*/ 	.byte	0x08
	.zero		1


	//----- nvinfo : EIATTR_NUM_MBARRIERS
	.align		4
.L_48:
        /*0244*/ 	.byte	0x03, 0x38
        /*0246*/ 	.short	0x0002


	//----- nvinfo : EIATTR_EXIT_INSTR_OFFSETS
	.align		4
        /*0248*/ 	.byte	0x04, 0x1c
        /*024a*/ 	.short	(.L_50 - .L_49)


	//   ....[0]....
.L_49:
        /*024c*/ 	.word	0x00002360


	//----- nvinfo : EIATTR_REQNTID
	.align		4
.L_50:
        /*0250*/ 	.byte	0x04, 0x10
        /*0252*/ 	.short	(.L_52 - .L_51)
.L_51:
        /*0254*/ 	.word	0x00000100
        /*0258*/ 	.word	0x00000001
        /*025c*/ 	.word	0x00000001


	//----- nvinfo : EIATTR_CRS_STACK_SIZE
	.align		4
.L_52:
        /*0260*/ 	.byte	0x04, 0x1e
        /*0262*/ 	.short	(.L_54 - .L_53)
.L_53:
        /*0264*/ 	.word	0x00000000


	//----- nvinfo : EIATTR_CBANK_PARAM_SIZE
	.align		4
.L_54:
        /*0268*/ 	.byte	0x03, 0x19
        /*026a*/ 	.short	0x0050


	//----- nvinfo : EIATTR_PARAM_CBANK
	.align		4
        /*026c*/ 	.byte	0x04, 0x0a
        /*026e*/ 	.short	(.L_56 - .L_55)
	.align		4
.L_55:
        /*0270*/ 	.word	index@(.nv.constant0.gluon_tcgen05)
        /*0274*/ 	.short	0x0380
        /*0276*/ 	.short	0x0050


	//----- nvinfo : EIATTR_SW_WAR
	.align		4
.L_56:
        /*0278*/ 	.byte	0x04, 0x36
        /*027a*/ 	.short	(.L_58 - .L_57)
.L_57:
        /*027c*/ 	.word	0x00000008
.L_58:


//--------------------- .nv.compat                --------------------------
	.section	.nv.compat,"",@"SHT_CUDA_COMPAT_INFO"
	.align	4
        /*0000*/ 	.byte	0x02, 0x02, 0x02, 0x00, 0x02, 0x05, 0x05, 0x00, 0x02, 0x03, 0x03, 0x00, 0x02, 0x06, 0x01, 0x00


//--------------------- .nv.callgraph             --------------------------
	.section	.nv.callgraph,"",@"SHT_CUDA_CALLGRAPH"
	.align	4
	.sectionentsize	8
	.align		4
        /*0000*/ 	.word	0x00000000
	.align		4
        /*0004*/ 	.word	0xffffffff
	.align		4
        /*0008*/ 	.word	0x00000000
	.align		4
        /*000c*/ 	.word	0xfffffffe
	.align		4
        /*0010*/ 	.word	0x00000000
	.align		4
        /*0014*/ 	.word	0xfffffffd
	.align		4
        /*0018*/ 	.word	0x00000000
	.align		4
        /*001c*/ 	.word	0xfffffffc


//--------------------- .text.gluon_tcgen05       --------------------------
	.section	.text.gluon_tcgen05,"ax",@progbits
	.align	128
        .global         gluon_tcgen05
        .type           gluon_tcgen05,@function
        .size           gluon_tcgen05,(.L_x_73 - gluon_tcgen05)
        .other          gluon_tcgen05,@"STO_CUDA_ENTRY STV_DEFAULT"
gluon_tcgen05:
.text.gluon_tcgen05:
[----:B------:R-:W1:Y:S01]  /*0000*/  LDC R1, c[0x0][0x37c] ;  /* 0x0000df00ff017b82 */ /* 0x000e620000000800 */
[----:B------:R-:W2:Y:S02]  /*0010*/  S2R R0, SR_TID.X ;  /* 0x0000000000007919 */ /* 0x000ea40000002100 */
[----:B--2---:R-:W-:-:S13]  /*0020*/  ISETP.GE.U32.AND P2, PT, R0, 0x20, PT ;  /* 0x000000200000780c */ /* 0x004fda0003f46070 */
[----:B------:R-:W-:Y:S05]  /*0030*/  @P2 BRA `(.L_x_0) ;  /* 0x0000000000b82947 */ /* 0x000fea0003800000 */
[----:B------:R-:W2:Y:S01]  /*0040*/  S2UR UR6, SR_CgaCtaId ;  /* 0x00000000000679c3 */ /* 0x000ea20000008800 */
[----:B------:R-:W-:Y:S01]  /*0050*/  NOP ;  /* 0x0000000000007918 */ /* 0x000fe20000000000 */
[----:B------:R-:W-:Y:S02]  /*0060*/  UMOV UR4, 0x40 ;  /* 0x0000004000047882 */ /* 0x000fe40000000000 */
[----:B--2---:R-:W-:-:S09]  /*0070*/  ULEA UR4, UR6, UR4, 0x18 ;  /* 0x0000000406047291 */ /* 0x004fd2000f8ec0ff */
[----:B------:R-:W2:Y:S01]  /*0080*/  LDS.U8 R2, [UR4] ;  /* 0x00000004ff027984 */ /* 0x000ea20008000000 */
[----:B------:R-:W-:Y:S02]  /*0090*/  UMOV UR4, 0x400 ;  /* 0x0000040000047882 */ /* 0x000fe40000000000 */
[----:B------:R-:W-:Y:S01]  /*00a0*/  ULEA UR4, UR6, UR4, 0x18 ;  /* 0x0000000406047291 */ /* 0x000fe2000f8ec0ff */
[----:B--2---:R-:W-:-:S13]  /*00b0*/  ISETP.NE.AND P0, PT, R2, RZ, PT ;  /* 0x000000ff0200720c */ /* 0x004fda0003f05270 */
[----:B------:R-:W-:Y:S05]  /*00c0*/  @P0 BRA `(.L_x_1) ;  /* 0x00000000007c0947 */ /* 0x000fea0003800000 */
[----:B------:R-:W-:-:S13]  /*00d0*/  ELECT P0, URZ, PT ;  /* 0x0000000000ff782f */ /* 0x000fda0003800000 */
[----:B------:R-:W-:Y:S05]  /*00e0*/  @!P0 BRA `(.L_x_2) ;  /* 0x0000000000848947 */ /* 0x000fea0003800000 */
[----:B------:R-:W-:Y:S01]  /*00f0*/  UMOV UR5, 0x2 ;  /* 0x0000000200057882 */ /* 0x000fe20000000000 */
[----:B------:R-:W-:Y:S02]  /*0100*/  IMAD.MOV.U32 R5, RZ, RZ, 0x1 ;  /* 0x00000001ff057424 */ /* 0x000fe400078e00ff */
[----:B------:R-:W-:Y:S02]  /*0110*/  IMAD.MOV.U32 R3, RZ, RZ, 0x3 ;  /* 0x00000003ff037424 */ /* 0x000fe400078e00ff */
[----:B------:R-:W-:Y:S04]  /*0120*/  DEPBAR.LE SB2, 0x36 ;  /* 0x0000ad800000791a */ /* 0x000fe80000000000 */
[----:B------:R-:W2:Y:S02]  /*0130*/  UTCATOMSWS.FIND_AND_SET.ALIGN UP0, UR5, UR5 ;  /* 0x00000005000575e3 */ /* 0x000ea40008000800 */
[----:B--2---:R-:W-:-:S04]  /*0140*/  PLOP3.LUT P0, PT, PT, PT, UP0, 0x80, 0x8 ;  /* 0x000000000008781c */ /* 0x004fc80003f0f008 */
[----:B------:R-:W-:-:S04]  /*0150*/  SEL R2, RZ, 0xffffffff, !P0 ;  /* 0xffffffffff027807 */ /* 0x000fc80004000000 */
[----:B------:R-:W-:Y:S01]  /*0160*/  ISETP.NE.AND P0, PT, R2, RZ, PT ;  /* 0x000000ff0200720c */ /* 0x000fe20003f05270 */
[----:B------:R-:W-:-:S12]  /*0170*/  IMAD.U32 R2, RZ, RZ, UR5 ;  /* 0x00000005ff027e24 */ /* 0x000fd8000f8e00ff */
[----:B------:R-:W-:Y:S05]  /*0180*/  @P0 BRA `(.L_x_3) ;  /* 0x0000000000240947 */ /* 0x000fea0003800000 */
.L_x_4:
[----:B------:R-:W-:Y:S05]  /*0190*/  NANOSLEEP 0x64 ;  /* 0x000000640000795d */ /* 0x000fea0003800000 */
[----:B------:R-:W-:-:S05]  /*01a0*/  UMOV UR5, 0x2 ;  /* 0x0000000200057882 */ /* 0x000fca0000000000 */
[----:B------:R-:W-:Y:S04]  /*01b0*/  DEPBAR.LE SB2, 0x36 ;  /* 0x0000ad800000791a */ /* 0x000fe80000000000 */
[----:B------:R-:W2:Y:S02]  /*01c0*/  UTCATOMSWS.FIND_AND_SET.ALIGN UP0, UR5, UR5 ;  /* 0x00000005000575e3 */ /* 0x000ea40008000800 */
[----:B--2---:R-:W-:-:S04]  /*01d0*/  PLOP3.LUT P0, PT, PT, PT, UP0, 0x80, 0x8 ;  /* 0x000000000008781c */ /* 0x004fc80003f0f008 */
[----:B------:R-:W-:-:S04]  /*01e0*/  SEL R2, RZ, 0xffffffff, !P0 ;  /* 0xffffffffff027807 */ /* 0x000fc80004000000 */
[----:B------:R-:W-:Y:S01]  /*01f0*/  ISETP.NE.AND P0, PT, R2, RZ, PT ;  /* 0x000000ff0200720c */ /* 0x000fe20003f05270 */
[----:B------:R-:W-:-:S12]  /*0200*/  IMAD.U32 R2, RZ, RZ, UR5 ;  /* 0x00000005ff027e24 */ /* 0x000fd8000f8e00ff */
[----:B------:R-:W-:Y:S05]  /*0210*/  @!P0 BRA `(.L_x_4) ;  /* 0xfffffffc00dc8947 */ /* 0x000fea000383ffff */
.L_x_3:
[C---:B------:R-:W-:Y:S01]  /*0220*/  VIADD R4, R2.reuse, 0x10 ;  /* 0x0000001002047836 */ /* 0x040fe20000000000 */
[----:B------:R-:W-:Y:S01]  /*0230*/  UMOV UR5, 0x50 ;  /* 0x0000005000057882 */ /* 0x000fe20000000000 */
[----:B------:R-:W-:Y:S01]  /*0240*/  SHF.L.U32 R3, R3, R2, RZ ;  /* 0x0000000203037219 */ /* 0x000fe200000006ff */
[----:B------:R-:W-:Y:S01]  /*0250*/  ULEA UR5, UR6, UR5, 0x18 ;  /* 0x0000000506057291 */ /* 0x000fe2000f8ec0ff */
[----:B------:R-:W-:Y:S01]  /*0260*/  IMAD.SHL.U32 R2, R2, 0x20, RZ ;  /* 0x0000002002027824 */ /* 0x000fe200078e00ff */
[----:B------:R-:W-:-:S04]  /*0270*/  SHF.L.U32 R4, R5, R4, RZ ;  /* 0x0000000405047219 */ /* 0x000fc800000006ff */
[----:B------:R-:W-:-:S05]  /*0280*/  LOP3.LUT R3, R4, R3, RZ, 0xfc, !PT ;  /* 0x0000000304037212 */ /* 0x000fca00078efcff */
[----:B------:R2:W-:Y:S04]  /*0290*/  ATOMS.OR RZ, [UR5], R3 ;  /* 0x00000003ffff798c */ /* 0x0005e8000b000005 */
[----:B------:R2:W-:Y:S01]  /*02a0*/  STS [UR4], R2 ;  /* 0x00000002ff007988 */ /* 0x0005e20008000804 */
[----:B------:R-:W-:Y:S05]  /*02b0*/  BRA `(.L_x_2) ;  /* 0x0000000000107947 */ /* 0x000fea0003800000 */
.L_x_1:
[----:B------:R-:W-:Y:S01]  /*02c0*/  IMAD.MOV.U32 R3, RZ, RZ, -0x1 ;  /* 0xffffffffff037424 */ /* 0x000fe200078e00ff */
[----:B------:R-:W-:-:S04]  /*02d0*/  MOV R2, 0x300 ;  /* 0x0000030000027802 */ /* 0x000fc80000000f00 */
[----:B------:R2:W-:Y:S03]  /*02e0*/  STS [UR4], R3 ;  /* 0x00000003ff007988 */ /* 0x0005e60008000804 */
[----:B-12---:R-:W-:Y:S05]  /*02f0*/  CALL.REL.NOINC `($__internal_1_$__cuda_sm10x_tcgen05_guardrail_trap_phase_invalid_during_alloc) ;  /* 0x0000002000587944 */ /* 0x006fea0003c00000 */
.L_x_2:
[----:B------:R-:W-:Y:S05]  /*0300*/  WARPSYNC.ALL ;  /* 0x0000000000007948 */ /* 0x000fea0003800000 */
[----:B------:R-:W-:Y:S01]  /*0310*/  NOP ;  /* 0x0000000000007918 */ /* 0x000fe20000000000 */
.L_x_0:
[----:B------:R-:W3:Y:S08]  /*0320*/  S2UR UR4, SR_CgaCtaId ;  /* 0x00000000000479c3 */ /* 0x000ef00000008800 */
[----:B------:R-:W-:Y:S01]  /*0330*/  BAR.SYNC.DEFER_BLOCKING 0x0 ;  /* 0x0000000000007b1d */ /* 0x000fe20000010000 */
[----:B------:R-:W-:-:S05]  /*0340*/  LOP3.LUT R36, R0, 0xff, RZ, 0xc0, !PT ;  /* 0x000000ff00247812 */ /* 0x000fca00078ec0ff */
[----:B------:R-:W-:Y:S02]  /*0350*/  UMOV UR8, 0x400 ;  /* 0x0000040000087882 */ /* 0x000fe40000000000 */
[----:B------:R-:W4:Y:S08]  /*0360*/  LDC R8, c[0x0][0x3a0] ;  /* 0x0000e800ff087b82 */ /* 0x000f300000000800 */
[----:B------:R-:W5:Y:S01]  /*0370*/  S2UR UR9, SR_CTAID.Y ;  /* 0x00000000000979c3 */ /* 0x000f620000002600 */
[----:B---3--:R-:W-:-:S09]  /*0380*/  ULEA UR8, UR4, UR8, 0x18 ;  /* 0x0000000804087291 */ /* 0x008fd2000f8ec0ff */
[----:B------:R-:W3:Y:S01]  /*0390*/  LDS R4, [UR8] ;  /* 0x00000008ff047984 */ /* 0x000ee20008000800 */
[----:B------:R-:W-:Y:S06]  /*03a0*/  BAR.SYNC.DEFER_BLOCKING 0x0 ;  /* 0x0000000000007b1d */ /* 0x000fec0000010000 */
[----:B------:R-:W-:Y:S05]  /*03b0*/  @P2 BRA `(.L_x_5) ;  /* 0x0000000000182947 */ /* 0x000fea0003800000 */
[----:B------:R-:W-:Y:S01]  /*03c0*/  ELECT P0, URZ, PT ;  /* 0x0000000000ff782f */ /* 0x000fe20003800000 */
[----:B--2---:R-:W-:Y:S01]  /*03d0*/  IMAD.MOV.U32 R2, RZ, RZ, 0x1 ;  /* 0x00000001ff027424 */ /* 0x004fe200078e00ff */
[----:B------:R-:W-:Y:S01]  /*03e0*/  UMOV UR5, 0x40 ;  /* 0x0000004000057882 */ /* 0x000fe20000000000 */
[----:B------:R-:W-:Y:S01]  /*03f0*/  UVIRTCOUNT.DEALLOC.SMPOOL 0x80 ;  /* 0x000000800000784c */ /* 0x000fe20000000000 */
[----:B------:R-:W-:-:S09]  /*0400*/  ULEA UR5, UR4, UR5, 0x18 ;  /* 0x0000000504057291 */ /* 0x000fd2000f8ec0ff */
[----:B------:R2:W-:Y:S03]  /*0410*/  @P0 STS.U8 [UR5], R2 ;  /* 0x00000002ff000988 */ /* 0x0005e60008000005 */
.L_x_5:
[----:B------:R-:W2:Y:S01]  /*0420*/  S2UR UR4, SR_CTAID.Z ;  /* 0x00000000000479c3 */ /* 0x000ea20000002700 */
[----:B------:R-:W5:Y:S01]  /*0430*/  LDCU UR5, c[0x0][0x370] ;  /* 0x00006e00ff0577ac */ /* 0x000f620008000800 */
[----:B------:R-:W-:Y:S01]  /*0440*/  ISETP.GE.U32.AND P0, PT, R36, 0x20, PT ;  /* 0x000000202400780c */ /* 0x000fe20003f06070 */
[----:B----4-:R-:W-:Y:S01]  /*0450*/  VIADD R6, R8, 0xffffffff ;  /* 0xffffffff08067836 */ /* 0x010fe20000000000 */
[C---:B------:R-:W-:Y:S01]  /*0460*/  ISETP.NE.U32.AND P3, PT, R36.reuse, RZ, PT ;  /* 0x000000ff2400720c */ /* 0x040fe20003f65070 */
[----:B------:R-:W2:Y:S02]  /*0470*/  LDCU UR6, c[0x0][0x374] ;  /* 0x00006e80ff0677ac */ /* 0x000ea40008000800 */
[----:B--2---:R-:W-:Y:S01]  /*0480*/  LEA R3, R36, UR8, 0x2 ;  /* 0x0000000824037c11 */ /* 0x004fe2000f8e10ff */
[----:B------:R-:W-:Y:S01]  /*0490*/  BSSY.RECONVERGENT B0, `(.L_x_6) ;  /* 0x0000015000007945 */ /* 0x000fe20003800200 */
[----:B------:R-:W5:Y:S01]  /*04a0*/  S2UR UR11, SR_CTAID.X ;  /* 0x00000000000b79c3 */ /* 0x000f620000002500 */
[----:B------:R-:W2:Y:S01]  /*04b0*/  LDCU.64 UR12, c[0x0][0x3c0] ;  /* 0x00007800ff0c77ac */ /* 0x000ea20008000a00 */
[----:B---3--:R-:W-:-:S04]  /*04c0*/  R2UR UR25, R4 ;  /* 0x00000000041972ca */ /* 0x008fc800000e0000 */
[----:B------:R3:W-:Y:S02]  /*04d0*/  @!P0 STS [R3], RZ ;  /* 0x000000ff03008388 */ /* 0x0007e40000000800 */
[----:B------:R-:W4:Y:S01]  /*04e0*/  LDC R2, c[0x0][0x398] ;  /* 0x0000e600ff027b82 */ /* 0x000f220000000800 */
[----:B------:R-:W-:Y:S01]  /*04f0*/  NOP ;  /* 0x0000000000007918 */ /* 0x000fe20000000000 */
[----:B------:R3:W-:Y:S01]  /*0500*/  @!P3 STS [UR8+0x20], R6 ;  /* 0x00002006ff00b988 */ /* 0x0007e20008000808 */
[----:B-----5:R-:W-:-:S04]  /*0510*/  UIMAD UR4, UR4, UR6, UR9 ;  /* 0x00000006040472a4 */ /* 0x020fc8000f8e0209 */
[----:B------:R-:W-:-:S04]  /*0520*/  UIMAD UR4, UR4, UR5, UR11 ;  /* 0x00000005040472a4 */ /* 0x000fc8000f8e020b */
[----:B------:R-:W-:-:S04]  /*0530*/  UIMAD UR4, UR4, 0x180, URZ ;  /* 0x00000180040478a4 */ /* 0x000fc8000f8e02ff */
[----:B--2---:R-:W-:Y:S01]  /*0540*/  UIADD3 UR6, UP0, UPT, UR4, UR12, URZ ;  /* 0x0000000c04067290 */ /* 0x004fe2000ff1e0ff */
[----:B----4-:R-:W-:-:S03]  /*0550*/  VIADD R2, R2, 0xffffffff ;  /* 0xffffffff02027836 */ /* 0x010fc60000000000 */
[----:B------:R-:W-:Y:S01]  /*0560*/  ULEA.HI.X.SX32 UR7, UR4, UR13, 0x1, UP0 ;  /* 0x0000000d04077291 */ /* 0x000fe200080f0eff */
[----:B---3--:R-:W-:Y:S11]  /*0570*/  @P3 BRA `(.L_x_7) ;  /* 0x0000000000183947 */ /* 0x008ff60003800000 */
[----:B------:R-:W2:Y:S01]  /*0580*/  LDS R4, [UR8+0x8] ;  /* 0x00000808ff047984 */ /* 0x000ea20008000800 */
[----:B------:R-:W3:Y:S01]  /*0590*/  LDC.64 R10, c[0x0][0x380] ;  /* 0x0000e000ff0a7b82 */ /* 0x000ee20000000a00 */
[----:B------:R-:W-:Y:S02]  /*05a0*/  IMAD.MOV.U32 R5, RZ, RZ, 0x70 ;  /* 0x00000070ff057424 */ /* 0x000fe400078e00ff */
[----:B---3--:R3:W-:Y:S03]  /*05b0*/  STS.64 [UR8], R10 ;  /* 0x0000000aff007988 */ /* 0x0087e60008000a08 */
[----:B--2---:R-:W-:-:S05]  /*05c0*/  LOP3.LUT R4, R4, 0x10, R5, 0xd8, !PT ;  /* 0x0000001004047812 */ /* 0x004fca00078ed805 */
[----:B------:R3:W-:Y:S02]  /*05d0*/  STS [UR8+0x8], R4 ;  /* 0x00000804ff007988 */ /* 0x0007e40008000808 */
.L_x_7:
[----:B------:R-:W-:Y:S05]  /*05e0*/  BSYNC.RECONVERGENT B0 ;  /* 0x0000000000007941 */ /* 0x000fea0003800200 */
.L_x_6:
[----:B------:R-:W-:Y:S04]  /*05f0*/  BSSY.RECONVERGENT B0, `(.L_x_8) ;  /* 0x000000a000007945 */ /* 0x000fe80003800200 */
[----:B------:R-:W-:Y:S05]  /*0600*/  @P3 BRA `(.L_x_9) ;  /* 0x0000000000203947 */ /* 0x000fea0003800000 */
[----:B---3--:R-:W2:Y:S01]  /*0610*/  LDS R4, [UR8+0x34] ;  /* 0x00003408ff047984 */ /* 0x008ea20008000800 */
[----:B------:R-:W-:Y:S02]  /*0620*/  IMAD.MOV.U32 R5, RZ, RZ, 0x1f000000 ;  /* 0x1f000000ff057424 */ /* 0x000fe400078e00ff */
[----:B------:R-:W-:Y:S01]  /*0630*/  @!P3 IMAD.MOV.U32 R7, RZ, RZ, 0x7f ;  /* 0x0000007fff07b424 */ /* 0x000fe200078e00ff */
[----:B------:R-:W3:Y:S02]  /*0640*/  @!P3 LDS R10, [UR8+0x38] ;  /* 0x00003808ff0ab984 */ /* 0x000ee40008000800 */
[----:B--2---:R-:W-:Y:S02]  /*0650*/  LOP3.LUT R4, R4, 0xff000000, R5, 0xb8, !PT ;  /* 0xff00000004047812 */ /* 0x004fe400078eb805 */
[----:B---3--:R-:W-:-:S03]  /*0660*/  @!P3 LOP3.LUT R5, R10, 0xff, R7, 0xb8, !PT ;  /* 0x000000ff0a05b812 */ /* 0x008fc600078eb807 */
[----:B------:R2:W-:Y:S04]  /*0670*/  STS [UR8+0x34], R4 ;  /* 0x00003404ff007988 */ /* 0x0005e80008000808 */
[----:B------:R2:W-:Y:S02]  /*0680*/  @!P3 STS [UR8+0x38], R5 ;  /* 0x00003805ff00b988 */ /* 0x0005e40008000808 */
.L_x_9:
[----:B------:R-:W-:Y:S05]  /*0690*/  BSYNC.RECONVERGENT B0 ;  /* 0x0000000000007941 */ /* 0x000fea0003800200 */
.L_x_8:
[----:B------:R-:W-:Y:S04]  /*06a0*/  BSSY.RECONVERGENT B0, `(.L_x_10) ;  /* 0x000000a000007945 */ /* 0x000fe80003800200 */
[----:B------:R-:W-:Y:S05]  /*06b0*/  @P3 BRA `(.L_x_11) ;  /* 0x0000000000203947 */ /* 0x000fea0003800000 */
[----:B--23--:R-:W2:Y:S01]  /*06c0*/  LDS R4, [UR8+0x1c] ;  /* 0x00001c08ff047984 */ /* 0x00cea20008000800 */
[----:B------:R-:W3:Y:S03]  /*06d0*/  LDC.64 R10, c[0x0][0x3a8] ;  /* 0x0000ea00ff0a7b82 */ /* 0x000ee60000000a00 */
[----:B------:R4:W-:Y:S01]  /*06e0*/  STS [UR8+0x24], R2 ;  /* 0x00002402ff007988 */ /* 0x0009e20008000808 */
[--C-:B---3--:R-:W-:Y:S02]  /*06f0*/  SHF.R.U32.HI R7, RZ, 0x4, R11.reuse ;  /* 0x00000004ff077819 */ /* 0x108fe4000001160b */
[----:B------:R-:W-:-:S05]  /*0700*/  SHF.R.U64 R5, R10, 0x4, R11 ;  /* 0x000000040a057819 */ /* 0x000fca000000120b */
[----:B------:R4:W-:Y:S01]  /*0710*/  STS [UR8+0xc], R5 ;  /* 0x00000c05ff007988 */ /* 0x0009e20008000808 */
[----:B--2---:R-:W-:-:S05]  /*0720*/  LOP3.LUT R4, R4, 0xf, R7, 0xb8, !PT ;  /* 0x0000000f04047812 */ /* 0x004fca00078eb807 */
[----:B------:R4:W-:Y:S02]  /*0730*/  STS [UR8+0x1c], R4 ;  /* 0x00001c04ff007988 */ /* 0x0009e40008000808 */
.L_x_11:
[----:B------:R-:W-:Y:S05]  /*0740*/  BSYNC.RECONVERGENT B0 ;  /* 0x0000000000007941 */ /* 0x000fea0003800200 */
.L_x_10:
[----:B------:R-:W-:Y:S04]  /*0750*/  BSSY.RECONVERGENT B1, `(.L_x_12) ;  /* 0x000001d000017945 */ /* 0x000fe80003800200 */
[----:B------:R-:W-:Y:S04]  /*0760*/  BSSY.RELIABLE B0, `(.L_x_13) ;  /* 0x0000018000007945 */ /* 0x000fe80003800100 */
[----:B------:R-:W-:Y:S05]  /*0770*/  @P3 BRA `(.L_x_14) ;  /* 0x00000000001c3947 */ /* 0x000fea0003800000 */
[----:B--234-:R-:W2:Y:S02]  /*0780*/  LDS R4, [UR8+0x34] ;  /* 0x00003408ff047984 */ /* 0x01cea40008000800 */
[----:B--2---:R-:W-:-:S05]  /*0790*/  LOP3.LUT R4, R4, 0x7, RZ, 0xb8, !PT ;  /* 0x0000000704047812 */ /* 0x004fca00078eb8ff */
[----:B------:R2:W-:Y:S01]  /*07a0*/  STS [UR8+0x34], R4 ;  /* 0x00003404ff007988 */ /* 0x0005e20008000808 */
[----:B------:R-:W-:Y:S05]  /*07b0*/  @P3 BRA `(.L_x_15) ;  /* 0x00000000001c3947 */ /* 0x000fea0003800000 */
[----:B--2---:R-:W2:Y:S02]  /*07c0*/  LDS R4, [UR8+0x34] ;  /* 0x00003408ff047984 */ /* 0x004ea40008000800 */
[----:B--2---:R-:W-:-:S05]  /*07d0*/  LOP3.LUT R4, R4, 0x38, RZ, 0xb8, !PT ;  /* 0x0000003804047812 */ /* 0x004fca00078eb8ff */
[----:B------:R5:W-:Y:S02]  /*07e0*/  STS [UR8+0x34], R4 ;  /* 0x00003404ff007988 */ /* 0x000be40008000808 */
.L_x_14:
[----:B------:R-:W-:Y:S05]  /*07f0*/  @P3 BRA `(.L_x_16) ;  /* 0x00000000001c3947 */ /* 0x000fea0003800000 */
[----:B--2345:R-:W2:Y:S02]  /*0800*/  LDS R4, [UR8+0x8] ;  /* 0x00000808ff047984 */ /* 0x03cea40008000800 */
[----:B--2---:R-:W-:-:S05]  /*0810*/  LOP3.LUT R4, R4, 0x780, RZ, 0xb8, !PT ;  /* 0x0000078004047812 */ /* 0x004fca00078eb8ff */
[----:B------:R3:W-:Y:S02]  /*0820*/  STS [UR8+0x8], R4 ;  /* 0x00000804ff007988 */ /* 0x0007e40008000808 */
.L_x_15:
[----:B------:R-:W-:Y:S05]  /*0830*/  @P3 BRA `(.L_x_17) ;  /* 0x0000000000283947 */ /* 0x000fea0003800000 */
[----:B--23--:R-:W2:Y:S02]  /*0840*/  LDS R4, [UR8+0x8] ;  /* 0x00000808ff047984 */ /* 0x00cea40008000800 */
[----:B--2---:R-:W-:-:S05]  /*0850*/  LOP3.LUT R4, R4, 0x1800, RZ, 0xb8, !PT ;  /* 0x0000180004047812 */ /* 0x004fca00078eb8ff */
[----:B------:R2:W-:Y:S02]  /*0860*/  STS [UR8+0x8], R4 ;  /* 0x00000804ff007988 */ /* 0x0005e40008000808 */
.L_x_16:
[----:B------:R-:W-:Y:S05]  /*0870*/  @P3 BREAK.RELIABLE B0 ;  /* 0x0000000000003942 */ /* 0x000fea0003800100 */
[----:B------:R-:W-:Y:S05]  /*0880*/  @P3 BRA `(.L_x_18) ;  /* 0x0000000000243947 */ /* 0x000fea0003800000 */
[----:B--2-4-:R-:W2:Y:S01]  /*0890*/  LDS R5, [UR8+0x8] ;  /* 0x00000808ff057984 */ /* 0x014ea20008000800 */
[----:B---3-5:R-:W-:-:S05]  /*08a0*/  IMAD.MOV.U32 R4, RZ, RZ, 0x6000 ;  /* 0x00006000ff047424 */ /* 0x028fca00078e00ff */
[----:B--2---:R-:W-:-:S04]  /*08b0*/  LOP3.LUT R4, R5, 0x2000, R4, 0xd8, !PT ;  /* 0x0000200005047812 */ /* 0x004fc800078ed804 */
[----:B------:R-:W-:-:S05]  /*08c0*/  LOP3.LUT R4, R4, 0x400000, RZ, 0xb8, !PT ;  /* 0x0040000004047812 */ /* 0x000fca00078eb8ff */
[----:B------:R4:W-:Y:S02]  /*08d0*/  STS [UR8+0x8], R4 ;  /* 0x00000804ff007988 */ /* 0x0009e40008000808 */
.L_x_17:
[----:B------:R-:W-:Y:S05]  /*08e0*/  BSYNC.RELIABLE B0 ;  /* 0x0000000000007941 */ /* 0x000fea0003800100 */
.L_x_13:
[----:B--234-:R-:W2:Y:S02]  /*08f0*/  @!P3 LDS R4, [UR8+0x8] ;  /* 0x00000808ff04b984 */ /* 0x01cea40008000800 */
[----:B--2---:R-:W-:-:S05]  /*0900*/  @!P3 LOP3.LUT R4, R4, 0x8000, RZ, 0xb8, !PT ;  /* 0x000080000404b812 */ /* 0x004fca00078eb8ff */
[----:B------:R2:W-:Y:S02]  /*0910*/  @!P3 STS [UR8+0x8], R4 ;  /* 0x00000804ff00b988 */ /* 0x0005e40008000808 */
.L_x_18:
[----:B------:R-:W-:Y:S05]  /*0920*/  BSYNC.RECONVERGENT B1 ;  /* 0x0000000000017941 */ /* 0x000fea0003800200 */
.L_x_12:
[----:B------:R-:W-:Y:S05]  /*0930*/  WARPSYNC.ALL ;  /* 0x0000000000007948 */ /* 0x000fea0003800000 */
[----:B------:R-:W-:Y:S01]  /*0940*/  NOP ;  /* 0x0000000000007918 */ /* 0x000fe20000000000 */
[----:B------:R-:W2:Y:S02]  /*0950*/  LDC R7, c[0x0][0x39c] ;  /* 0x0000e700ff077b82 */ /* 0x000ea40000000800 */
[----:B--2---:R-:W-:Y:S01]  /*0960*/  VIADD R7, R7, 0xffffffff ;  /* 0xffffffff07077836 */ /* 0x004fe20000000000 */
[----:B------:R-:W-:Y:S06]  /*0970*/  @P0 BRA `(.L_x_19) ;  /* 0x0000000000300947 */ /* 0x000fec0003800000 */
[----:B---345:R-:W2:Y:S01]  /*0980*/  S2R R4, SR_LANEID ;  /* 0x0000000000047919 */ /* 0x038ea20000000000 */
[----:B------:R-:W-:Y:S05]  /*0990*/  WARPSYNC.ALL ;  /* 0x0000000000007948 */ /* 0x000fea0003800000 */
[----:B------:R-:W-:Y:S01]  /*09a0*/  NOP ;  /* 0x0000000000007918 */ /* 0x000fe20000000000 */
[----:B--2---:R-:W-:-:S05]  /*09b0*/  IMAD.SHL.U32 R9, R4, 0x4, RZ ;  /* 0x0000000404097824 */ /* 0x004fca00078e00ff */
[----:B------:R-:W2:Y:S01]  /*09c0*/  LDS R11, [R9+UR8] ;  /* 0x00000008090b7984 */ /* 0x000ea20008000800 */
[----:B------:R-:W-:-:S05]  /*09d0*/  IADD3 R4, P1, PT, R9, UR6, RZ ;  /* 0x0000000609047c10 */ /* 0x000fca000ff3e0ff */
[----:B------:R-:W-:-:S05]  /*09e0*/  IMAD.X R5, RZ, RZ, UR7, P1 ;  /* 0x00000007ff057e24 */ /* 0x000fca00088e06ff */
[----:B--2---:R2:W3:Y:S01]  /*09f0*/  ATOMG.E.EXCH.STRONG.GPU PT, RZ, [R4], R11 ;  /* 0x0000000b04ff73a8 */ /* 0x0044e200041ee100 */
[----:B------:R-:W-:-:S04]  /*0a00*/  DEPBAR {5,4,3,2,1,0} ;  /* 0x0000003f0000791a */ /* 0x000fc80000000000 */
[----:B------:R-:W4:Y:S02]  /*0a10*/  CCTL.E.C.LDCU.IV.DEEP [UR6] ;  /* 0x0000000006007540 */ /* 0x000f240009c08000 */
[----:B----4-:R2:W-:Y:S01]  /*0a20*/  UTMACCTL.IV [UR6] ;  /* 0x00000000060079b9 */ /* 0x0105e20008000000 */
[----:B------:R-:W-:Y:S01]  /*0a30*/  NOP ;  /* 0x0000000000007918 */ /* 0x000fe20000000000 */
.L_x_19:
[----:B------:R-:W-:Y:S05]  /*0a40*/  @P0 BRA `(.L_x_20) ;  /* 0x00000000000c0947 */ /* 0x000fea0003800000 */
[----:B------:R0:W-:Y:S01]  /*0a50*/  UTMACMDFLUSH ;  /* 0x00000000000079b7 */ /* 0x0001e20000000000 */
[----:B------:R-:W-:Y:S05]  /*0a60*/  @P0 BRA `(.L_x_20) ;  /* 0x0000000000040947 */ /* 0x000fea0003800000 */
[----:B------:R-:W-:-:S04]  /*0a70*/  DEPBAR.LE SB0, 0x0 ;  /* 0x000080000000791a */ /* 0x000fc80000000000 */
.L_x_20:
[----:B------:R-:W-:Y:S05]  /*0a80*/  WARPSYNC.ALL ;  /* 0x0000000000007948 */ /* 0x000fea0003800000 */
[----:B------:R-:W-:Y:S01]  /*0a90*/  NOP ;  /* 0x0000000000007918 */ /* 0x000fe20000000000 */
[----:B---3--:R-:W-:Y:S06]  /*0aa0*/  BAR.SYNC.DEFER_BLOCKING 0x0 ;  /* 0x0000000000007b1d */ /* 0x008fec0000010000 */
[----:B------:R-:W-:Y:S02]  /*0ab0*/  BSSY.RECONVERGENT B1, `(.L_x_21) ;  /* 0x000000b000017945 */ /* 0x000fe40003800200 */
[----:B------:R-:W-:Y:S06]  /*0ac0*/  BAR.SYNC.DEFER_BLOCKING 0x0 ;  /* 0x0000000000007b1d */ /* 0x000fec0000010000 */
[----:B------:R3:W-:Y:S01]  /*0ad0*/  @!P0 STS [R3], RZ ;  /* 0x000000ff03008388 */ /* 0x0007e20000000800 */
[----:B------:R-:W-:Y:S01]  /*0ae0*/  NOP ;  /* 0x0000000000007918 */ /* 0x000fe20000000000 */
[----:B------:R-:W-:Y:S05]  /*0af0*/  @P3 BRA `(.L_x_22) ;  /* 0x0000000000183947 */ /* 0x000fea0003800000 */
[----:B--2-45:R-:W2:Y:S01]  /*0b00*/  LDS R4, [UR8+0x8] ;  /* 0x00000808ff047984 */ /* 0x034ea20008000800 */
[----:B------:R-:W4:Y:S01]  /*0b10*/  LDC.64 R10, c[0x0][0x388] ;  /* 0x0000e200ff0a7b82 */ /* 0x000f220000000a00 */
[----:B------:R-:W-:Y:S02]  /*0b20*/  IMAD.MOV.U32 R5, RZ, RZ, 0x70 ;  /* 0x00000070ff057424 */ /* 0x000fe400078e00ff */
[----:B----4-:R4:W-:Y:S03]  /*0b30*/  STS.64 [UR8], R10 ;  /* 0x0000000aff007988 */ /* 0x0109e60008000a08 */
[----:B--2---:R-:W-:-:S05]  /*0b40*/  LOP3.LUT R4, R4, 0x10, R5, 0xd8, !PT ;  /* 0x0000001004047812 */ /* 0x004fca00078ed805 */
[----:B------:R4:W-:Y:S02]  /*0b50*/  STS [UR8+0x8], R4 ;  /* 0x00000804ff007988 */ /* 0x0009e40008000808 */
.L_x_22:
[----:B--2---:R-:W-:Y:S05]  /*0b60*/  BSYNC.RECONVERGENT B1 ;  /* 0x0000000000017941 */ /* 0x004fea0003800200 */
.L_x_21:
[----:B------:R-:W-:Y:S04]  /*0b70*/  BSSY.RECONVERGENT B1, `(.L_x_23) ;  /* 0x000000a000017945 */ /* 0x000fe80003800200 */
[----:B------:R-:W-:Y:S05]  /*0b80*/  @P3 BRA `(.L_x_24) ;  /* 0x0000000000203947 */ /* 0x000fea0003800000 */
[----:B----45:R-:W2:Y:S01]  /*0b90*/  LDS R4, [UR8+0x34] ;  /* 0x00003408ff047984 */ /* 0x030ea20008000800 */
[----:B------:R-:W-:Y:S02]  /*0ba0*/  IMAD.MOV.U32 R5, RZ, RZ, 0x3f000000 ;  /* 0x3f000000ff057424 */ /* 0x000fe400078e00ff */
[----:B------:R-:W-:Y:S01]  /*0bb0*/  @!P3 IMAD.MOV.U32 R9, RZ, RZ, 0x1f ;  /* 0x0000001fff09b424 */ /* 0x000fe200078e00ff */
[----:B------:R-:W4:Y:S02]  /*0bc0*/  @!P3 LDS R10, [UR8+0x38] ;  /* 0x00003808ff0ab984 */ /* 0x000f240008000800 */
[----:B--2---:R-:W-:Y:S02]  /*0bd0*/  LOP3.LUT R4, R4, 0xff000000, R5, 0xb8, !PT ;  /* 0xff00000004047812 */ /* 0x004fe400078eb805 */
[----:B----4-:R-:W-:-:S03]  /*0be0*/  @!P3 LOP3.LUT R5, R10, 0xff, R9, 0xb8, !PT ;  /* 0x000000ff0a05b812 */ /* 0x010fc600078eb809 */
[----:B------:R2:W-:Y:S04]  /*0bf0*/  STS [UR8+0x34], R4 ;  /* 0x00003404ff007988 */ /* 0x0005e80008000808 */
[----:B------:R2:W-:Y:S02]  /*0c00*/  @!P3 STS [UR8+0x38], R5 ;  /* 0x00003805ff00b988 */ /* 0x0005e40008000808 */
.L_x_24:
[----:B------:R-:W-:Y:S05]  /*0c10*/  BSYNC.RECONVERGENT B1 ;  /* 0x0000000000017941 */ /* 0x000fea0003800200 */
.L_x_23:
[----:B------:R-:W-:Y:S04]  /*0c20*/  BSSY.RECONVERGENT B1, `(.L_x_25) ;  /* 0x0000004000017945 */ /* 0x000fe80003800200 */
[----:B------:R-:W-:Y:S05]  /*0c30*/  @P3 BRA `(.L_x_26) ;  /* 0x0000000000083947 */ /* 0x000fea0003800000 */
[----:B------:R2:W-:Y:S04]  /*0c40*/  STS [UR8+0x24], R6 ;  /* 0x00002406ff007988 */ /* 0x0005e80008000808 */
[----:B------:R2:W-:Y:S02]  /*0c50*/  STS [UR8+0x20], R7 ;  /* 0x00002007ff007988 */ /* 0x0005e40008000808 */
.L_x_26:
[----:B------:R-:W-:Y:S05]  /*0c60*/  BSYNC.RECONVERGENT B1 ;  /* 0x0000000000017941 */ /* 0x000fea0003800200 */
.L_x_25:
[----:B------:R-:W-:Y:S04]  /*0c70*/  BSSY.RECONVERGENT B2, `(.L_x_27) ;  /* 0x0000025000027945 */ /* 0x000fe80003800200 */
[----:B------:R-:W-:Y:S04]  /*0c80*/  BSSY.RELIABLE B1, `(.L_x_28) ;  /* 0x0000020000017945 */ /* 0x000fe80003800100 */
[----:B------:R-:W-:Y:S05]  /*0c90*/  @P3 BRA `(.L_x_29) ;  /* 0x00000000002c3947 */ /* 0x000fea0003800000 */
[----:B--2-45:R-:W2:Y:S01]  /*0ca0*/  LDS R4, [UR8+0x1c] ;  /* 0x00001c08ff047984 */ /* 0x034ea20008000800 */
[----:B------:R-:W4:Y:S02]  /*0cb0*/  LDC.64 R10, c[0x0][0x3b0] ;  /* 0x0000ec00ff0a7b82 */ /* 0x000f240000000a00 */
[--C-:B----4-:R-:W-:Y:S02]  /*0cc0*/  SHF.R.U32.HI R9, RZ, 0x4, R11.reuse ;  /* 0x00000004ff097819 */ /* 0x110fe4000001160b */
[----:B------:R-:W-:-:S05]  /*0cd0*/  SHF.R.U64 R5, R10, 0x4, R11 ;  /* 0x000000040a057819 */ /* 0x000fca000000120b */
[----:B------:R4:W-:Y:S01]  /*0ce0*/  STS [UR8+0xc], R5 ;  /* 0x00000c05ff007988 */ /* 0x0009e20008000808 */
[----:B--2---:R-:W-:-:S05]  /*0cf0*/  LOP3.LUT R4, R4, 0xf, R9, 0xb8, !PT ;  /* 0x0000000f04047812 */ /* 0x004fca00078eb809 */
[----:B------:R4:W-:Y:S01]  /*0d00*/  STS [UR8+0x1c], R4 ;  /* 0x00001c04ff007988 */ /* 0x0009e20008000808 */
[----:B------:R-:W-:Y:S05]  /*0d10*/  @P3 BRA `(.L_x_30) ;  /* 0x00000000001c3947 */ /* 0x000fea0003800000 */
[----:B----4-:R-:W2:Y:S02]  /*0d20*/  LDS R4, [UR8+0x34] ;  /* 0x00003408ff047984 */ /* 0x010ea40008000800 */
[----:B--2---:R-:W-:-:S05]  /*0d30*/  LOP3.LUT R4, R4, 0x7, RZ, 0xb8, !PT ;  /* 0x0000000704047812 */ /* 0x004fca00078eb8ff */
[----:B------:R2:W-:Y:S02]  /*0d40*/  STS [UR8+0x34], R4 ;  /* 0x00003404ff007988 */ /* 0x0005e40008000808 */
.L_x_29:
[----:B------:R-:W-:Y:S05]  /*0d50*/  @P3 BRA `(.L_x_31) ;  /* 0x00000000001c3947 */ /* 0x000fea0003800000 */
[----:B--2-45:R-:W2:Y:S02]  /*0d60*/  LDS R4, [UR8+0x34] ;  /* 0x00003408ff047984 */ /* 0x034ea40008000800 */
[----:B--2---:R-:W-:-:S05]  /*0d70*/  LOP3.LUT R4, R4, 0x38, RZ, 0xb8, !PT ;  /* 0x0000003804047812 */ /* 0x004fca00078eb8ff */
[----:B------:R2:W-:Y:S02]  /*0d80*/  STS [UR8+0x34], R4 ;  /* 0x00003404ff007988 */ /* 0x0005e40008000808 */
.L_x_30:
[----:B------:R-:W-:Y:S05]  /*0d90*/  @P3 BRA `(.L_x_32) ;  /* 0x00000000001c3947 */ /* 0x000fea0003800000 */
[----:B--2-4-:R-:W2:Y:S02]  /*0da0*/  LDS R4, [UR8+0x8] ;  /* 0x00000808ff047984 */ /* 0x014ea40008000800 */
[----:B--2---:R-:W-:-:S05]  /*0db0*/  LOP3.LUT R4, R4, 0x780, RZ, 0xb8, !PT ;  /* 0x0000078004047812 */ /* 0x004fca00078eb8ff */
[----:B------:R2:W-:Y:S02]  /*0dc0*/  STS [UR8+0x8], R4 ;  /* 0x00000804ff007988 */ /* 0x0005e40008000808 */
.L_x_31:
[----:B------:R-:W-:Y:S05]  /*0dd0*/  @P3 BRA `(.L_x_33) ;  /* 0x0000000000283947 */ /* 0x000fea0003800000 */
[----:B--2-45:R-:W2:Y:S02]  /*0de0*/  LDS R4, [UR8+0x8] ;  /* 0x00000808ff047984 */ /* 0x034ea40008000800 */
[----:B--2---:R-:W-:-:S05]  /*0df0*/  LOP3.LUT R4, R4, 0x1800, RZ, 0xb8, !PT ;  /* 0x0000180004047812 */ /* 0x004fca00078eb8ff */
[----:B------:R5:W-:Y:S02]  /*0e00*/  STS [UR8+0x8], R4 ;  /* 0x00000804ff007988 */ /* 0x000be40008000808 */
.L_x_32:
[----:B------:R-:W-:Y:S05]  /*0e10*/  @P3 BREAK.RELIABLE B1 ;  /* 0x0000000000013942 */ /* 0x000fea0003800100 */
[----:B------:R-:W-:Y:S05]  /*0e20*/  @P3 BRA `(.L_x_34) ;  /* 0x0000000000243947 */ /* 0x000fea0003800000 */
[----:B--2-45:R-:W2:Y:S01]  /*0e30*/  LDS R4, [UR8+0x8] ;  /* 0x00000808ff047984 */ /* 0x034ea20008000800 */
[----:B------:R-:W-:-:S05]  /*0e40*/  IMAD.MOV.U32 R5, RZ, RZ, 0x6000 ;  /* 0x00006000ff057424 */ /* 0x000fca00078e00ff */
[----:B--2---:R-:W-:-:S04]  /*0e50*/  LOP3.LUT R4, R4, 0x4000, R5, 0xd8, !PT ;  /* 0x0000400004047812 */ /* 0x004fc800078ed805 */
[----:B------:R-:W-:-:S05]  /*0e60*/  LOP3.LUT R4, R4, 0x400000, RZ, 0xb8, !PT ;  /* 0x0040000004047812 */ /* 0x000fca00078eb8ff */
[----:B------:R2:W-:Y:S02]  /*0e70*/  STS [UR8+0x8], R4 ;  /* 0x00000804ff007988 */ /* 0x0005e40008000808 */
.L_x_33:
[----:B------:R-:W-:Y:S05]  /*0e80*/  BSYNC.RELIABLE B1 ;  /* 0x0000000000017941 */ /* 0x000fea0003800100 */
.L_x_28:
[----:B--2-45:R-:W2:Y:S02]  /*0e90*/  @!P3 LDS R4, [UR8+0x8] ;  /* 0x00000808ff04b984 */ /* 0x034ea40008000800 */
[----:B--2---:R-:W-:-:S05]  /*0ea0*/  @!P3 LOP3.LUT R4, R4, 0x8000, RZ, 0xb8, !PT ;  /* 0x000080000404b812 */ /* 0x004fca00078eb8ff */
[----:B------:R2:W-:Y:S02]  /*0eb0*/  @!P3 STS [UR8+0x8], R4 ;  /* 0x00000804ff00b988 */ /* 0x0005e40008000808 */
.L_x_34:
[----:B------:R-:W-:Y:S05]  /*0ec0*/  BSYNC.RECONVERGENT B2 ;  /* 0x0000000000027941 */ /* 0x000fea0003800200 */
.L_x_27:
[----:B------:R-:W-:Y:S05]  /*0ed0*/  WARPSYNC.ALL ;  /* 0x0000000000007948 */ /* 0x000fea0003800000 */
[----:B------:R-:W-:Y:S01]  /*0ee0*/  NOP ;  /* 0x0000000000007918 */ /* 0x000fe20000000000 */
[----:B------:R-:W-:-:S04]  /*0ef0*/  UIADD3 UR5, UPT, UPT, UR4, 0x80, URZ ;  /* 0x0000008004057890 */ /* 0x000fc8000fffe0ff */
[----:B------:R-:W-:-:S04]  /*0f00*/  UIADD3 UR16, UP0, UPT, UR5, UR12, URZ ;  /* 0x0000000c05107290 */ /* 0x000fc8000ff1e0ff */
[----:B------:R-:W-:Y:S01]  /*0f10*/  ULEA.HI.X.SX32 UR17, UR5, UR13, 0x1, UP0 ;  /* 0x0000000d05117291 */ /* 0x000fe200080f0eff */
[----:B------:R-:W-:Y:S11]  /*0f20*/  @P0 BRA `(.L_x_35) ;  /* 0x0000000000300947 */ /* 0x000ff60003800000 */
[----:B--2-45:R-:W2:Y:S01]  /*0f30*/  S2R R4, SR_LANEID ;  /* 0x0000000000047919 */ /* 0x034ea20000000000 */
[----:B------:R-:W-:Y:S05]  /*0f40*/  WARPSYNC.ALL ;  /* 0x0000000000007948 */ /* 0x000fea0003800000 */
[----:B------:R-:W-:Y:S01]  /*0f50*/  NOP ;  /* 0x0000000000007918 */ /* 0x000fe20000000000 */
[----:B--2---:R-:W-:-:S05]  /*0f60*/  IMAD.SHL.U32 R6, R4, 0x4, RZ ;  /* 0x0000000404067824 */ /* 0x004fca00078e00ff */
[----:B------:R-:W2:Y:S01]  /*0f70*/  LDS R9, [R6+UR8] ;  /* 0x0000000806097984 */ /* 0x000ea20008000800 */
[----:B------:R-:W-:-:S05]  /*0f80*/  IADD3 R4, P1, PT, R6, UR16, RZ ;  /* 0x0000001006047c10 */ /* 0x000fca000ff3e0ff */
[----:B------:R-:W-:-:S05]  /*0f90*/  IMAD.X R5, RZ, RZ, UR17, P1 ;  /* 0x00000011ff057e24 */ /* 0x000fca00088e06ff */
[----:B--2---:R2:W4:Y:S01]  /*0fa0*/  ATOMG.E.EXCH.STRONG.GPU PT, RZ, [R4], R9 ;  /* 0x0000000904ff73a8 */ /* 0x00452200041ee100 */
[----:B------:R-:W-:-:S04]  /*0fb0*/  DEPBAR {5,4,3,2,1,0} ;  /* 0x0000003f0000791a */ /* 0x000fc80000000000 */
[----:B------:R-:W5:Y:S02]  /*0fc0*/  CCTL.E.C.LDCU.IV.DEEP [UR16] ;  /* 0x0000000010007540 */ /* 0x000f640009c08000 */
[----:B-----5:R2:W-:Y:S01]  /*0fd0*/  UTMACCTL.IV [UR16] ;  /* 0x00000000100079b9 */ /* 0x0205e20008000000 */
[----:B------:R-:W-:Y:S01]  /*0fe0*/  NOP ;  /* 0x0000000000007918 */ /* 0x000fe20000000000 */
.L_x_35:
[----:B------:R-:W-:Y:S05]  /*0ff0*/  @P0 BRA `(.L_x_36) ;  /* 0x00000000000c0947 */ /* 0x000fea0003800000 */
[----:B------:R0:W-:Y:S01]  /*1000*/  UTMACMDFLUSH ;  /* 0x00000000000079b7 */ /* 0x0001e20000000000 */
[----:B------:R-:W-:Y:S05]  /*1010*/  @P0 BRA `(.L_x_36) ;  /* 0x0000000000040947 */ /* 0x000fea0003800000 */
[----:B------:R-:W-:-:S04]  /*1020*/  DEPBAR.LE SB0, 0x0 ;  /* 0x000080000000791a */ /* 0x000fc80000000000 */
.L_x_36:
[----:B------:R-:W-:Y:S05]  /*1030*/  WARPSYNC.ALL ;  /* 0x0000000000007948 */ /* 0x000fea0003800000 */
[----:B------:R-:W-:Y:S01]  /*1040*/  NOP ;  /* 0x0000000000007918 */ /* 0x000fe20000000000 */
[----:B----4-:R-:W-:Y:S06]  /*1050*/  BAR.SYNC.DEFER_BLOCKING 0x0 ;  /* 0x0000000000007b1d */ /* 0x010fec0000010000 */
[----:B------:R-:W-:Y:S02]  /*1060*/  BSSY.RECONVERGENT B2, `(.L_x_37) ;  /* 0x000000b000027945 */ /* 0x000fe40003800200 */
[----:B------:R-:W-:Y:S06]  /*1070*/  BAR.SYNC.DEFER_BLOCKING 0x0 ;  /* 0x0000000000007b1d */ /* 0x000fec0000010000 */
[----:B------:R4:W-:Y:S01]  /*1080*/  @!P0 STS [R3], RZ ;  /* 0x000000ff03008388 */ /* 0x0009e20000000800 */
[----:B------:R-:W-:Y:S01]  /*1090*/  NOP ;  /* 0x0000000000007918 */ /* 0x000fe20000000000 */
[----:B------:R-:W-:Y:S05]  /*10a0*/  @P3 BRA `(.L_x_38) ;  /* 0x0000000000183947 */ /* 0x000fea0003800000 */
[----:B---34-:R-:W3:Y:S01]  /*10b0*/  LDS R3, [UR8+0x8] ;  /* 0x00000808ff037984 */ /* 0x018ee20008000800 */
[----:B------:R-:W4:Y:S01]  /*10c0*/  LDC.64 R10, c[0x0][0x390] ;  /* 0x0000e400ff0a7b82 */ /* 0x000f220000000a00 */
[----:B--2--5:R-:W-:Y:S02]  /*10d0*/  IMAD.MOV.U32 R4, RZ, RZ, 0x70 ;  /* 0x00000070ff047424 */ /* 0x024fe400078e00ff */
[----:B----4-:R2:W-:Y:S03]  /*10e0*/  STS.64 [UR8], R10 ;  /* 0x0000000aff007988 */ /* 0x0105e60008000a08 */
[----:B---3--:R-:W-:-:S05]  /*10f0*/  LOP3.LUT R3, R3, 0x10, R4, 0xd8, !PT ;  /* 0x0000001003037812 */ /* 0x008fca00078ed804 */
[----:B------:R2:W-:Y:S02]  /*1100*/  STS [UR8+0x8], R3 ;  /* 0x00000803ff007988 */ /* 0x0005e40008000808 */
.L_x_38:
[----:B--2---:R-:W-:Y:S05]  /*1110*/  BSYNC.RECONVERGENT B2 ;  /* 0x0000000000027941 */ /* 0x004fea0003800200 */
.L_x_37:
[----:B------:R-:W-:Y:S04]  /*1120*/  BSSY.RECONVERGENT B3, `(.L_x_39) ;  /* 0x0000033000037945 */ /* 0x000fe80003800200 */
[----:B------:R-:W-:Y:S04]  /*1130*/  BSSY.RELIABLE B2, `(.L_x_40) ;  /* 0x000002e000027945 */ /* 0x000fe80003800100 */
[----:B------:R-:W-:Y:S05]  /*1140*/  @P3 BRA `(.L_x_41) ;  /* 0x0000000000243947 */ /* 0x000fea0003800000 */
[----:B---34-:R-:W2:Y:S01]  /*1150*/  LDS R3, [UR8+0x34] ;  /* 0x00003408ff037984 */ /* 0x018ea20008000800 */
[----:B-----5:R-:W-:-:S05]  /*1160*/  IMAD.MOV.U32 R4, RZ, RZ, 0x3f000000 ;  /* 0x3f000000ff047424 */ /* 0x020fca00078e00ff */
[----:B--2---:R-:W-:-:S05]  /*1170*/  LOP3.LUT R3, R3, 0xff000000, R4, 0xb8, !PT ;  /* 0xff00000003037812 */ /* 0x004fca00078eb804 */
[----:B------:R2:W-:Y:S01]  /*1180*/  STS [UR8+0x34], R3 ;  /* 0x00003403ff007988 */ /* 0x0005e20008000808 */
[----:B------:R-:W-:Y:S05]  /*1190*/  @P3 BRA `(.L_x_42) ;  /* 0x0000000000183947 */ /* 0x000fea0003800000 */
[----:B--2---:R-:W2:Y:S01]  /*11a0*/  LDS R3, [UR8+0x38] ;  /* 0x00003808ff037984 */ /* 0x004ea20008000800 */
[----:B------:R-:W-:-:S05]  /*11b0*/  IMAD.MOV.U32 R4, RZ, RZ, 0x7f ;  /* 0x0000007fff047424 */ /* 0x000fca00078e00ff */
[----:B--2---:R-:W-:-:S05]  /*11c0*/  LOP3.LUT R3, R3, 0xff, R4, 0xb8, !PT ;  /* 0x000000ff03037812 */ /* 0x004fca00078eb804 */
[----:B------:R2:W-:Y:S02]  /*11d0*/  STS [UR8+0x38], R3 ;  /* 0x00003803ff007988 */ /* 0x0005e40008000808 */
.L_x_41:
[----:B------:R-:W-:Y:S05]  /*11e0*/  @P3 BRA `(.L_x_43) ;  /* 0x00000000000c3947 */ /* 0x000fea0003800000 */
[----:B------:R2:W-:Y:S02]  /*11f0*/  STS [UR8+0x20], R7 ;  /* 0x00002007ff007988 */ /* 0x0005e40008000808 */
.L_x_42:
[----:B------:R-:W-:Y:S05]  /*1200*/  @P3 BRA `(.L_x_44) ;  /* 0x0000000000243947 */ /* 0x000fea0003800000 */
[----:B------:R2:W-:Y:S02]  /*1210*/  STS [UR8+0x24], R2 ;  /* 0x00002402ff007988 */ /* 0x0005e40008000808 */
.L_x_43:
[----:B------:R-:W-:Y:S05]  /*1220*/  @P3 BRA `(.L_x_45) ;  /* 0x00000000002c3947 */ /* 0x000fea0003800000 */
[----:B--2---:R-:W2:Y:S01]  /*1230*/  LDS R2, [UR8+0x1c] ;  /* 0x00001c08ff027984 */ /* 0x004ea20008000800 */
[----:B------:R-:W3:Y:S02]  /*1240*/  LDC.64 R6, c[0x0][0x3b8] ;  /* 0x0000ee00ff067b82 */ /* 0x000ee40000000a00 */
[--C-:B---3--:R-:W-:Y:S02]  /*1250*/  SHF.R.U32.HI R5, RZ, 0x4, R7.reuse ;  /* 0x00000004ff057819 */ /* 0x108fe40000011607 */
[----:B----4-:R-:W-:-:S05]  /*1260*/  SHF.R.U64 R3, R6, 0x4, R7 ;  /* 0x0000000406037819 */ /* 0x010fca0000001207 */
[----:B------:R3:W-:Y:S01]  /*1270*/  STS [UR8+0xc], R3 ;  /* 0x00000c03ff007988 */ /* 0x0007e20008000808 */
[----:B--2---:R-:W-:-:S05]  /*1280*/  LOP3.LUT R2, R2, 0xf, R5, 0xb8, !PT ;  /* 0x0000000f02027812 */ /* 0x004fca00078eb805 */
[----:B------:R3:W-:Y:S02]  /*1290*/  STS [UR8+0x1c], R2 ;  /* 0x00001c02ff007988 */ /* 0x0007e40008000808 */
.L_x_44:
[----:B------:R-:W-:Y:S05]  /*12a0*/  @P3 BRA `(.L_x_46) ;  /* 0x00000000001c3947 */ /* 0x000fea0003800000 */
[----:B---3--:R-:W3:Y:S02]  /*12b0*/  LDS R2, [UR8+0x34] ;  /* 0x00003408ff027984 */ /* 0x008ee40008000800 */
[----:B---3--:R-:W-:-:S05]  /*12c0*/  LOP3.LUT R2, R2, 0x7, RZ, 0xb8, !PT ;  /* 0x0000000702027812 */ /* 0x008fca00078eb8ff */
[----:B------:R3:W-:Y:S02]  /*12d0*/  STS [UR8+0x34], R2 ;  /* 0x00003402ff007988 */ /* 0x0007e40008000808 */
.L_x_45:
[----:B------:R-:W-:Y:S05]  /*12e0*/  @P3 BRA `(.L_x_47) ;  /* 0x00000000001c3947 */ /* 0x000fea0003800000 */
[----:B--23--:R-:W2:Y:S02]  /*12f0*/  LDS R2, [UR8+0x34] ;  /* 0x00003408ff027984 */ /* 0x00cea40008000800 */
[----:B--2---:R-:W-:-:S05]  /*1300*/  LOP3.LUT R2, R2, 0x38, RZ, 0xb8, !PT ;  /* 0x0000003802027812 */ /* 0x004fca00078eb8ff */
[----:B------:R2:W-:Y:S02]  /*1310*/  STS [UR8+0x34], R2 ;  /* 0x00003402ff007988 */ /* 0x0005e40008000808 */
.L_x_46:
[----:B------:R-:W-:Y:S05]  /*1320*/  @P3 BRA `(.L_x_48) ;  /* 0x00000000001c3947 */ /* 0x000fea0003800000 */
[----:B--23--:R-:W2:Y:S02]  /*1330*/  LDS R2, [UR8+0x8] ;  /* 0x00000808ff027984 */ /* 0x00cea40008000800 */
[----:B--2---:R-:W-:-:S05]  /*1340*/  LOP3.LUT R2, R2, 0x780, RZ, 0xb8, !PT ;  /* 0x0000078002027812 */ /* 0x004fca00078eb8ff */
[----:B------:R2:W-:Y:S02]  /*1350*/  STS [UR8+0x8], R2 ;  /* 0x00000802ff007988 */ /* 0x0005e40008000808 */
.L_x_47:
[----:B------:R-:W-:Y:S05]  /*1360*/  @P3 BRA `(.L_x_49) ;  /* 0x0000000000283947 */ /* 0x000fea0003800000 */
[----:B--23--:R-:W2:Y:S02]  /*1370*/  LDS R2, [UR8+0x8] ;  /* 0x00000808ff027984 */ /* 0x00cea40008000800 */
[----:B--2---:R-:W-:-:S05]  /*1380*/  LOP3.LUT R2, R2, 0x1800, RZ, 0xb8, !PT ;  /* 0x0000180002027812 */ /* 0x004fca00078eb8ff */
[----:B------:R2:W-:Y:S02]  /*1390*/  STS [UR8+0x8], R2 ;  /* 0x00000802ff007988 */ /* 0x0005e40008000808 */
.L_x_48:
[----:B------:R-:W-:Y:S05]  /*13a0*/  @P3 BREAK.RELIABLE B2 ;  /* 0x0000000000023942 */ /* 0x000fea0003800100 */
[----:B------:R-:W-:Y:S05]  /*13b0*/  @P3 BRA `(.L_x_50) ;  /* 0x0000000000243947 */ /* 0x000fea0003800000 */
[----:B--23--:R-:W2:Y:S01]  /*13c0*/  LDS R2, [UR8+0x8] ;  /* 0x00000808ff027984 */ /* 0x00cea20008000800 */
[----:B----4-:R-:W-:-:S05]  /*13d0*/  IMAD.MOV.U32 R3, RZ, RZ, 0x6000 ;  /* 0x00006000ff037424 */ /* 0x010fca00078e00ff */
[----:B--2---:R-:W-:-:S04]  /*13e0*/  LOP3.LUT R2, R2, 0x4000, R3, 0xd8, !PT ;  /* 0x0000400002027812 */ /* 0x004fc800078ed803 */
[----:B------:R-:W-:-:S05]  /*13f0*/  LOP3.LUT R2, R2, 0x400000, RZ, 0xb8, !PT ;  /* 0x0040000002027812 */ /* 0x000fca00078eb8ff */
[----:B------:R2:W-:Y:S02]  /*1400*/  STS [UR8+0x8], R2 ;  /* 0x00000802ff007988 */ /* 0x0005e40008000808 */
.L_x_49:
[----:B------:R-:W-:Y:S05]  /*1410*/  BSYNC.RELIABLE B2 ;  /* 0x0000000000027941 */ /* 0x000fea0003800100 */
.L_x_40:
[----:B--23--:R-:W2:Y:S02]  /*1420*/  @!P3 LDS R2, [UR8+0x8] ;  /* 0x00000808ff02b984 */ /* 0x00cea40008000800 */
[----:B--2---:R-:W-:-:S05]  /*1430*/  @!P3 LOP3.LUT R2, R2, 0x8000, RZ, 0xb8, !PT ;  /* 0x000080000202b812 */ /* 0x004fca00078eb8ff */
[----:B------:R2:W-:Y:S02]  /*1440*/  @!P3 STS [UR8+0x8], R2 ;  /* 0x00000802ff00b988 */ /* 0x0005e40008000808 */
.L_x_50:
[----:B------:R-:W-:Y:S05]  /*1450*/  BSYNC.RECONVERGENT B3 ;  /* 0x0000000000037941 */ /* 0x000fea0003800200 */
.L_x_39:
[----:B------:R-:W-:Y:S05]  /*1460*/  WARPSYNC.ALL ;  /* 0x0000000000007948 */ /* 0x000fea0003800000 */
[----:B------:R-:W-:Y:S01]  /*1470*/  NOP ;  /* 0x0000000000007918 */ /* 0x000fe20000000000 */
[----:B------:R-:W-:-:S04]  /*1480*/  UIADD3 UR4, UPT, UPT, UR4, 0x100, URZ ;  /* 0x0000010004047890 */ /* 0x000fc8000fffe0ff */
[----:B------:R-:W-:-:S04]  /*1490*/  UIADD3 UR19, UP0, UPT, UR4, UR12, URZ ;  /* 0x0000000c04137290 */ /* 0x000fc8000ff1e0ff */
[----:B------:R-:W-:Y:S01]  /*14a0*/  ULEA.HI.X.SX32 UR24, UR4, UR13, 0x1, UP0 ;  /* 0x0000000d04187291 */ /* 0x000fe200080f0eff */
[----:B------:R-:W-:Y:S11]  /*14b0*/  @P0 BRA `(.L_x_51) ;  /* 0x0000000000380947 */ /* 0x000ff60003800000 */
[----:B--23--:R-:W2:Y:S01]  /*14c0*/  S2R R2, SR_LANEID ;  /* 0x0000000000027919 */ /* 0x00cea20000000000 */
[----:B------:R-:W-:Y:S05]  /*14d0*/  WARPSYNC.ALL ;  /* 0x0000000000007948 */ /* 0x000fea0003800000 */
[----:B------:R-:W-:Y:S01]  /*14e0*/  NOP ;  /* 0x0000000000007918 */ /* 0x000fe20000000000 */
[----:B--2--5:R-:W-:-:S05]  /*14f0*/  IMAD.SHL.U32 R4, R2, 0x4, RZ ;  /* 0x0000000402047824 */ /* 0x024fca00078e00ff */
[----:B------:R-:W2:Y:S01]  /*1500*/  LDS R5, [R4+UR8] ;  /* 0x0000000804057984 */ /* 0x000ea20008000800 */
[----:B------:R-:W-:Y:S01]  /*1510*/  IADD3 R2, P1, PT, R4, UR19, RZ ;  /* 0x0000001304027c10 */ /* 0x000fe2000ff3e0ff */
[----:B------:R-:W-:-:S04]  /*1520*/  UMOV UR4, UR19 ;  /* 0x0000001300047c82 */ /* 0x000fc80008000000 */
[----:B----4-:R-:W-:Y:S01]  /*1530*/  IMAD.X R3, RZ, RZ, UR24, P1 ;  /* 0x00000018ff037e24 */ /* 0x010fe200088e06ff */
[----:B------:R-:W-:-:S04]  /*1540*/  UMOV UR5, UR24 ;  /* 0x0000001800057c82 */ /* 0x000fc80008000000 */
[----:B--2---:R2:W3:Y:S01]  /*1550*/  ATOMG.E.EXCH.STRONG.GPU PT, RZ, [R2], R5 ;  /* 0x0000000502ff73a8 */ /* 0x0044e200041ee100 */
[----:B------:R-:W-:-:S04]  /*1560*/  DEPBAR {5,4,3,2,1,0} ;  /* 0x0000003f0000791a */ /* 0x000fc80000000000 */
[----:B------:R-:W4:Y:S02]  /*1570*/  CCTL.E.C.LDCU.IV.DEEP [UR4] ;  /* 0x0000000004007540 */ /* 0x000f240009c08000 */
[----:B----4-:R2:W-:Y:S01]  /*1580*/  UTMACCTL.IV [UR4] ;  /* 0x00000000040079b9 */ /* 0x0105e20008000000 */
[----:B------:R-:W-:Y:S01]  /*1590*/  NOP ;  /* 0x0000000000007918 */ /* 0x000fe20000000000 */
.L_x_51:
[----:B------:R-:W-:Y:S05]  /*15a0*/  @P0 BRA `(.L_x_52) ;  /* 0x00000000000c0947 */ /* 0x000fea0003800000 */
[----:B------:R0:W-:Y:S01]  /*15b0*/  UTMACMDFLUSH ;  /* 0x00000000000079b7 */ /* 0x0001e20000000000 */
[----:B------:R-:W-:Y:S05]  /*15c0*/  @P0 BRA `(.L_x_52) ;  /* 0x0000000000040947 */ /* 0x000fea0003800000 */
[----:B------:R-:W-:-:S04]  /*15d0*/  DEPBAR.LE SB0, 0x0 ;  /* 0x000080000000791a */ /* 0x000fc80000000000 */
.L_x_52:
[----:B------:R-:W-:Y:S05]  /*15e0*/  WARPSYNC.ALL ;  /* 0x0000000000007948 */ /* 0x000fea0003800000 */
[----:B------:R-:W-:Y:S01]  /*15f0*/  NOP ;  /* 0x0000000000007918 */ /* 0x000fe20000000000 */
[----:B---3--:R-:W-:Y:S01]  /*1600*/  BAR.SYNC.DEFER_BLOCKING 0x0 ;  /* 0x0000000000007b1d */ /* 0x008fe20000010000 */
[----:B------:R-:W-:Y:S01]  /*1610*/  ISETP.GE.AND P0, PT, R8, 0x1, PT ;  /* 0x000000010800780c */ /* 0x000fe20003f06270 */
[----:B------:R-:W-:Y:S01]  /*1620*/  USHF.L.U32 UR11, UR11, 0x7, URZ ;  /* 0x000000070b0b7899 */ /* 0x000fe200080006ff */
[----:B--2---:R-:W-:Y:S01]  /*1630*/  SHF.R.U32.HI R2, RZ, 0x5, R0 ;  /* 0x00000005ff027819 */ /* 0x004fe20000011600 */
[----:B------:R-:W-:-:S02]  /*1640*/  USHF.L.U32 UR22, UR9, 0x6, URZ ;  /* 0x0000000609167899 */ /* 0x000fc400080006ff */
[----:B------:R-:W-:Y:S01]  /*1650*/  VOTEU.ALL UP0, P3 ;  /* 0x0000000000ff7886 */ /* 0x000fe20001800000 */
[----:B------:R-:W-:Y:S01]  /*1660*/  UMOV UR4, 0x1 ;  /* 0x0000000100047882 */ /* 0x000fe20000000000 */
[----:B------:R-:W-:Y:S01]  /*1670*/  VOTEU.ALL UP1, P3 ;  /* 0x0000000000ff7886 */ /* 0x000fe20001820000 */
[----:B------:R-:W-:Y:S02]  /*1680*/  R2UR UR18, R2 ;  /* 0x00000000021272ca */ /* 0x000fe400000e0000 */
[----:B------:R-:W-:-:S04]  /*1690*/  @!UP0 UIADD3 UR12, UPT, UPT, -UR4, 0x100000, URZ ;  /* 0x00100000040c8890 */ /* 0x000fc8000fffe1ff */
[----:B------:R-:W-:Y:S02]  /*16a0*/  @!UP0 USHF.L.U32 UR13, UR12, 0xb, URZ ;  /* 0x0000000b0c0d8899 */ /* 0x000fe400080006ff */
[----:B------:R-:W-:Y:S02]  /*16b0*/  @!UP0 USHF.L.U32 UR12, UR12, 0x1, URZ ;  /* 0x000000010c0c8899 */ /* 0x000fe400080006ff */
[----:B------:R-:W-:-:S04]  /*16c0*/  @!UP0 UIADD3 UR4, UPT, UPT, -UR4, 0x100000, URZ ;  /* 0x0010000004048890 */ /* 0x000fc8000fffe1ff */
[----:B------:R-:W-:Y:S02]  /*16d0*/  @!UP0 USHF.L.U32 UR5, UR4, 0xb, URZ ;  /* 0x0000000b04058899 */ /* 0x000fe400080006ff */
[----:B------:R-:W-:Y:S01]  /*16e0*/  @!UP0 USHF.L.U32 UR4, UR4, 0x1, URZ ;  /* 0x0000000104048899 */ /* 0x000fe200080006ff */
[----:B------:R-:W-:Y:S01]  /*16f0*/  VOTEU.ALL UP0, P3 ;  /* 0x0000000000ff7886 */ /* 0x000fe20001800000 */
[----:B------:R-:W2:Y:S04]  /*1700*/  FENCE.VIEW.ASYNC.S ;  /* 0x00000000000073c6 */ /* 0x000ea80000000000 */
[----:B--2---:R2:W3:Y:S06]  /*1710*/  @!UP0 SYNCS.EXCH.64 URZ, [UR8+0x1800], UR12 ;  /* 0x0018000c08ff85b2 */ /* 0x0044ec0008000100 */
[----:B------:R2:W4:Y:S01]  /*1720*/  @!UP1 SYNCS.EXCH.64 URZ, [UR8+0x1810], UR4 ;  /* 0x0018100408ff95b2 */ /* 0x0005220008000100 */
[----:B------:R-:W-:Y:S05]  /*1730*/  @!P0 BRA `(.L_x_53) ;  /* 0x0000000400848947 */ /* 0x000fea0003800000 */
[----:B---34-:R-:W-:Y:S01]  /*1740*/  BAR.SYNC.DEFER_BLOCKING 0x0 ;  /* 0x0000000000007b1d */ /* 0x018fe20000010000 */
[----:B------:R-:W-:Y:S01]  /*1750*/  @!P3 IMAD.MOV.U32 R2, RZ, RZ, 0x1800 ;  /* 0x00001800ff02b424 */ /* 0x000fe200078e00ff */
[----:B------:R-:W-:Y:S02]  /*1760*/  ELECT P1, URZ, PT ;  /* 0x0000000000ff782f */ /* 0x000fe40003820000 */
[----:B------:R-:W-:Y:S02]  /*1770*/  ELECT P0, URZ, PT ;  /* 0x0000000000ff782f */ /* 0x000fe40003800000 */
[C---:B------:R-:W-:Y:S01]  /*1780*/  ISETP.LT.U32.AND P1, PT, R36.reuse, 0x20, P1 ;  /* 0x000000202400780c */ /* 0x040fe20000f21070 */
[----:B------:R-:W-:Y:S01]  /*1790*/  UIADD3 UR20, UPT, UPT, UR8, 0x1000, URZ ;  /* 0x0000100008147890 */ /* 0x000fe2000fffe0ff */
[----:B------:R-:W-:Y:S01]  /*17a0*/  ISETP.LT.U32.AND P0, PT, R36, 0x20, P0 ;  /* 0x000000202400780c */ /* 0x000fe20000701070 */
[----:B--2---:R-:W-:Y:S02]  /*17b0*/  USHF.R.U32.HI UR12, URZ, 0x4, UR8 ;  /* 0x00000004ff0c7899 */ /* 0x004fe40008011608 */
[----:B------:R-:W-:-:S02]  /*17c0*/  USHF.R.U32.HI UR14, URZ, 0x4, UR20 ;  /* 0x00000004ff0e7899 */ /* 0x000fc40008011614 */
[----:B------:R-:W-:Y:S02]  /*17d0*/  USGXT.U32 UR12, UR12, 0xe ;  /* 0x0000000e0c0c789a */ /* 0x000fe40008000000 */
[----:B------:R-:W-:Y:S01]  /*17e0*/  USGXT.U32 UR14, UR14, 0xe ;  /* 0x0000000e0e0e789a */ /* 0x000fe20008000000 */
[----:B------:R-:W-:Y:S01]  /*17f0*/  UMOV UR13, 0xc0004010 ;  /* 0xc0004010000d7882 */ /* 0x000fe20000000000 */
[----:B------:R-:W-:Y:S02]  /*1800*/  UMOV UR15, 0x80004020 ;  /* 0x80004020000f7882 */ /* 0x000fe40000000000 */
[----:B------:R-:W-:Y:S01]  /*1810*/  VOTEU.ANY UP0, P1 ;  /* 0x0000000000ff7886 */ /* 0x000fe20000800100 */
[----:B------:R-:W-:Y:S01]  /*1820*/  VOTEU.ANY UP2, P1 ;  /* 0x0000000000ff7886 */ /* 0x000fe20000840100 */
[----:B------:R-:W-:Y:S01]  /*1830*/  VOTEU.ANY UP1, P0 ;  /* 0x0000000000ff7886 */ /* 0x000fe20000020100 */
[----:B------:R-:W-:Y:S01]  /*1840*/  VOTEU.ANY UP3, P0 ;  /* 0x0000000000ff7886 */ /* 0x000fe20000060100 */
[----:B------:R2:W-:Y:S01]  /*1850*/  @!P3 SYNCS.ARRIVE.TRANS64 RZ, [UR8+0x1800], R2 ;  /* 0x00180002ffffb9a7 */ /* 0x0005e20008000008 */
[----:B------:R3:W-:Y:S06]  /*1860*/  MEMBAR.ALL.CTA ;  /* 0x0000000000007992 */ /* 0x0007ec0000008000 */
[----:B---3--:R-:W3:Y:S01]  /*1870*/  FENCE.VIEW.ASYNC.S ;  /* 0x00000000000073c6 */ /* 0x008ee20000000000 */
[----:B------:R-:W-:Y:S01]  /*1880*/  @UP0 UIADD3 UR9, UPT, UPT, UR8, 0x1800, URZ ;  /* 0x0000180008090890 */ /* 0x000fe2000fffe0ff */
[----:B------:R-:W-:Y:S01]  /*1890*/  @UP0 UMOV UR10, URZ ;  /* 0x000000ff000a0c82 */ /* 0x000fe20008000000 */
[----:B------:R-:W-:Y:S01]  /*18a0*/  @UP1 UIADD3 UR21, UPT, UPT, UR8, 0x1800, URZ ;  /* 0x0000180008151890 */ /* 0x000fe2000fffe0ff */
[----:B------:R-:W-:Y:S01]  /*18b0*/  @UP1 UMOV UR23, URZ ;  /* 0x000000ff00171c82 */ /* 0x000fe20008000000 */
[----:B------:R-:W-:Y:S01]  /*18c0*/  UISETP.NE.U32.AND UP0, UPT, UR18, URZ, UPT ;  /* 0x000000ff1200728c */ /* 0x000fe2000bf05070 */
[----:B---3--:R-:W-:Y:S06]  /*18d0*/  BAR.SYNC.DEFER_BLOCKING 0x0 ;  /* 0x0000000000007b1d */ /* 0x008fec0000010000 */
[----:B------:R2:W-:Y:S02]  /*18e0*/  @UP2 UTMALDG.2D [UR8], [UR6] ;  /* 0x00000008060025b4 */ /* 0x0005e40008008000 */
[----:B------:R-:W-:Y:S06]  /*18f0*/  BAR.SYNC.DEFER_BLOCKING 0x0 ;  /* 0x0000000000007b1d */ /* 0x000fec0000010000 */
[----:B------:R2:W-:Y:S02]  /*1900*/  @UP3 UTMALDG.2D [UR20], [UR16] ;  /* 0x00000014100035b4 */ /* 0x0005e40008008000 */
[----:B------:R-:W-:Y:S06]  /*1910*/  BAR.SYNC.DEFER_BLOCKING 0x0 ;  /* 0x0000000000007b1d */ /* 0x000fec0000010000 */
[----:B------:R-:W3:Y:S02]  /*1920*/  SYNCS.PHASECHK.TRANS64.TRYWAIT P0, [UR8+0x1800], RZ ;  /* 0x001800ffff0075a7 */ /* 0x000ee40008001108 */
[----:B--23--:R-:W-:Y:S05]  /*1930*/  @!P0 BRA `(.L_x_54) ;  /* 0x00000008008c8947 */ /* 0x00cfea0003800000 */
.L_x_66:
[----:B------:R-:W-:Y:S05]  /*1940*/  BRA.U UP0, `(.L_x_55) ;  /* 0x0000000100107547 */ /* 0x000fea000b800000 */
[----:B------:R-:W-:Y:S01]  /*1950*/  UMOV UR4, 0x0 ;  /* 0x0000000000047882 */ /* 0x000fe20000000000 */
[----:B------:R-:W-:Y:S02]  /*1960*/  UMOV UR5, 0x8110010 ;  /* 0x0811001000057882 */ /* 0x000fe40000000000 */
[----:B------:R2:W-:Y:S01]  /*1970*/  UTCQMMA gdesc[UR12], gdesc[UR14], tmem[UR25], tmem[UR4], idesc[UR5], !UPT ;  /* 0x00ff040e0c0075ea */ /* 0x0005e2000f800319 */
[----:B------:R-:W-:Y:S02]  /*1980*/  NOP ;  /* 0x0000000000007918 */ /* 0x000fe40000000000 */
.L_x_55:
[----:B------:R-:W-:Y:S01]  /*1990*/  ELECT P0, URZ, PT ;  /* 0x0000000000ff782f */ /* 0x000fe20003800000 */
[----:B--2---:R-:W-:-:S03]  /*19a0*/  UIADD3 UR4, UPT, UPT, UR8, 0x1810, URZ ;  /* 0x0000181008047890 */ /* 0x004fc6000fffe0ff */
[----:B------:R-:W-:Y:S01]  /*19b0*/  ISETP.LT.U32.AND P0, PT, R36, 0x20, P0 ;  /* 0x000000202400780c */ /* 0x000fe20000701070 */
[----:B------:R-:W-:-:S12]  /*19c0*/  UMOV UR5, URZ ;  /* 0x000000ff00057c82 */ /* 0x000fd80008000000 */
[----:B------:R-:W-:Y:S01]  /*19d0*/  VOTEU.ANY UP0, P0 ;  /* 0x0000000000ff7886 */ /* 0x000fe20000000100 */
[----:B------:R-:W-:Y:S01]  /*19e0*/  VOTEU.ANY UP1, P0 ;  /* 0x0000000000ff7886 */ /* 0x000fe20000020100 */
[----:B------:R-:W-:-:S03]  /*19f0*/  ISETP.GE.U32.AND P0, PT, R8, 0x21, PT ;  /* 0x000000210800780c */ /* 0x000fc60003f06070 */
[----:B------:R-:W-:Y:S02]  /*1a00*/  @UP0 UMOV UR9, UR4 ;  /* 0x0000000400090c82 */ /* 0x000fe40008000000 */
[----:B------:R2:W-:Y:S01]  /*1a10*/  @UP1 UTCBAR [UR9], URZ ;  /* 0x000000ff090013e9 */ /* 0x0005e200080000ff */
[----:B------:R-:W-:Y:S06]  /*1a20*/  BAR.SYNC.DEFER_BLOCKING 0x0 ;  /* 0x0000000000007b1d */ /* 0x000fec0000010000 */
[----:B------:R-:W3:Y:S02]  /*1a30*/  SYNCS.PHASECHK.TRANS64.TRYWAIT P1, [UR8+0x1810], RZ ;  /* 0x001810ffff0075a7 */ /* 0x000ee40008021108 */
[----:B--23--:R-:W-:Y:S05]  /*1a40*/  @!P1 BRA `(.L_x_56) ;  /* 0x0000000800549947 */ /* 0x00cfea0003800000 */
.L_x_67:
[----:B------:R-:W-:Y:S05]  /*1a50*/  @!P0 BRA `(.L_x_53) ;  /* 0x0000000000bc8947 */ /* 0x000fea0003800000 */
[----:B------:R-:W-:Y:S01]  /*1a60*/  IMAD.MOV.U32 R2, RZ, RZ, 0x1 ;  /* 0x00000001ff027424 */ /* 0x000fe200078e00ff */
[----:B------:R-:W2:Y:S01]  /*1a70*/  LDCU UR26, c[0x0][0x3a0] ;  /* 0x00007400ff1a77ac */ /* 0x000ea20008000800 */
[----:B------:R-:W-:-:S05]  /*1a80*/  UMOV UR10, 0x20 ;  /* 0x00000020000a7882 */ /* 0x000fca0000000000 */
.L_x_60:
[----:B------:R-:W-:Y:S01]  /*1a90*/  BAR.SYNC.DEFER_BLOCKING 0x0 ;  /* 0x0000000000007b1d */ /* 0x000fe20000010000 */
[----:B------:R-:W-:Y:S01]  /*1aa0*/  @!P3 IMAD.MOV.U32 R3, RZ, RZ, 0x1800 ;  /* 0x00001800ff03b424 */ /* 0x000fe200078e00ff */
[----:B------:R-:W-:Y:S02]  /*1ab0*/  ELECT P1, URZ, PT ;  /* 0x0000000000ff782f */ /* 0x000fe40003820000 */
[----:B------:R-:W-:Y:S02]  /*1ac0*/  ELECT P0, URZ, PT ;  /* 0x0000000000ff782f */ /* 0x000fe40003800000 */
[C---:B------:R-:W-:Y:S01]  /*1ad0*/  ISETP.LT.U32.AND P1, PT, R36.reuse, 0x20, P1 ;  /* 0x000000202400780c */ /* 0x040fe20000f21070 */
[----:B------:R-:W-:Y:S01]  /*1ae0*/  UMOV UR23, UR10 ;  /* 0x0000000a00177c82 */ /* 0x000fe20008000000 */
[----:B------:R-:W-:-:S11]  /*1af0*/  ISETP.LT.U32.AND P0, PT, R36, 0x20, P0 ;  /* 0x000000202400780c */ /* 0x000fd60000701070 */
[----:B------:R-:W-:Y:S02]  /*1b00*/  VOTEU.ANY UP0, P1 ;  /* 0x0000000000ff7886 */ /* 0x000fe40000800100 */
[----:B------:R-:W-:Y:S01]  /*1b10*/  VOTEU.ANY UP1, P0 ;  /* 0x0000000000ff7886 */ /* 0x000fe20000020100 */
[----:B------:R3:W-:Y:S01]  /*1b20*/  @!P3 SYNCS.ARRIVE.TRANS64 RZ, [UR8+0x1800], R3 ;  /* 0x00180003ffffb9a7 */ /* 0x0007e20008000008 */
[----:B------:R4:W-:Y:S06]  /*1b30*/  MEMBAR.ALL.CTA ;  /* 0x0000000000007992 */ /* 0x0009ec0000008000 */
[----:B----4-:R-:W4:Y:S01]  /*1b40*/  FENCE.VIEW.ASYNC.S ;  /* 0x00000000000073c6 */ /* 0x010f220000000000 */
[----:B------:R-:W-:Y:S01]  /*1b50*/  @UP0 UIADD3 UR9, UPT, UPT, UR8, 0x1800, URZ ;  /* 0x0000180008090890 */ /* 0x000fe2000fffe0ff */
[----:B----4-:R-:W-:Y:S01]  /*1b60*/  VOTEU.ANY UP0, P1 ;  /* 0x0000000000ff7886 */ /* 0x010fe20000800100 */
[----:B------:R-:W-:-:S02]  /*1b70*/  @UP1 UIADD3 UR20, UPT, UPT, UR8, 0x1000, URZ ;  /* 0x0000100008141890 */ /* 0x000fc4000fffe0ff */
[----:B------:R-:W-:Y:S01]  /*1b80*/  @UP1 UIADD3 UR21, UPT, UPT, UR8, 0x1800, URZ ;  /* 0x0000180008151890 */ /* 0x000fe2000fffe0ff */
[----:B---3--:R-:W-:Y:S01]  /*1b90*/  IMAD.U32 R3, R2, -0x80000000, RZ ;  /* 0x8000000002037824 */ /* 0x008fe200078e00ff */
[----:B------:R-:W-:Y:S01]  /*1ba0*/  VOTEU.ANY UP1, P0 ;  /* 0x0000000000ff7886 */ /* 0x000fe20000020100 */
[----:B------:R-:W-:Y:S06]  /*1bb0*/  BAR.SYNC.DEFER_BLOCKING 0x0 ;  /* 0x0000000000007b1d */ /* 0x000fec0000010000 */
[----:B------:R3:W-:Y:S01]  /*1bc0*/  @UP0 UTMALDG.2D [UR8], [UR6] ;  /* 0x00000008060005b4 */ /* 0x0007e20008008000 */
[----:B------:R-:W-:Y:S01]  /*1bd0*/  UISETP.NE.U32.AND UP0, UPT, UR18, URZ, UPT ;  /* 0x000000ff1200728c */ /* 0x000fe2000bf05070 */
[----:B------:R-:W-:Y:S06]  /*1be0*/  BAR.SYNC.DEFER_BLOCKING 0x0 ;  /* 0x0000000000007b1d */ /* 0x000fec0000010000 */
[----:B------:R3:W-:Y:S02]  /*1bf0*/  @UP1 UTMALDG.2D [UR20], [UR16] ;  /* 0x00000014100015b4 */ /* 0x0007e40008008000 */
[----:B------:R-:W-:Y:S06]  /*1c00*/  BAR.SYNC.DEFER_BLOCKING 0x0 ;  /* 0x0000000000007b1d */ /* 0x000fec0000010000 */
[----:B------:R-:W4:Y:S02]  /*1c10*/  SYNCS.PHASECHK.TRANS64.TRYWAIT P0, [UR8+0x1800], R3 ;  /* 0x00180003ff0075a7 */ /* 0x000f240008001108 */
[----:B---34-:R-:W-:Y:S05]  /*1c20*/  @!P0 BRA `(.L_x_57) ;  /* 0x0000000400e88947 */ /* 0x018fea0003800000 */
.L_x_68:
[----:B------:R-:W-:Y:S05]  /*1c30*/  BRA.U UP0, `(.L_x_58) ;  /* 0x0000000100107547 */ /* 0x000fea000b800000 */
[----:B------:R-:W-:Y:S01]  /*1c40*/  UMOV UR20, 0x0 ;  /* 0x0000000000147882 */ /* 0x000fe20000000000 */
[----:B------:R-:W-:Y:S02]  /*1c50*/  UMOV UR21, 0x8110010 ;  /* 0x0811001000157882 */ /* 0x000fe40000000000 */
[----:B------:R3:W-:Y:S01]  /*1c60*/  UTCQMMA gdesc[UR12], gdesc[UR14], tmem[UR25], tmem[UR20], idesc[UR21], UPT ;  /* 0x00ff140e0c0075ea */ /* 0x0007e2000b800319 */
[----:B------:R-:W-:Y:S02]  /*1c70*/  NOP ;  /* 0x0000000000007918 */ /* 0x000fe40000000000 */
.L_x_58:
[----:B------:R-:W-:-:S04]  /*1c80*/  ELECT P0, URZ, PT ;  /* 0x0000000000ff782f */ /* 0x000fc80003800000 */
[----:B------:R-:W-:-:S13]  /*1c90*/  ISETP.LT.U32.AND P0, PT, R36, 0x20, P0 ;  /* 0x000000202400780c */ /* 0x000fda0000701070 */
[----:B------:R-:W-:Y:S01]  /*1ca0*/  VOTEU.ANY UP0, P0 ;  /* 0x0000000000ff7886 */ /* 0x000fe20000000100 */
[----:B------:R-:W-:-:S04]  /*1cb0*/  VOTEU.ANY UP1, P0 ;  /* 0x0000000000ff7886 */ /* 0x000fc80000020100 */
[----:B------:R-:W-:Y:S02]  /*1cc0*/  @UP0 UMOV UR9, UR4 ;  /* 0x0000000400090c82 */ /* 0x000fe40008000000 */
[----:B------:R4:W-:Y:S01]  /*1cd0*/  @UP1 UTCBAR [UR9], URZ ;  /* 0x000000ff090013e9 */ /* 0x0009e200080000ff */
[----:B------:R-:W-:Y:S06]  /*1ce0*/  BAR.SYNC.DEFER_BLOCKING 0x0 ;  /* 0x0000000000007b1d */ /* 0x000fec0000010000 */
[----:B------:R-:W3:Y:S02]  /*1cf0*/  SYNCS.PHASECHK.TRANS64.TRYWAIT P0, [UR8+0x1810], R3 ;  /* 0x00181003ff0075a7 */ /* 0x000ee40008001108 */
[----:B---34-:R-:W-:Y:S05]  /*1d00*/  @!P0 BRA `(.L_x_59) ;  /* 0x0000000400bc8947 */ /* 0x018fea0003800000 */
.L_x_69:
[----:B------:R-:W-:Y:S01]  /*1d10*/  UIADD3 UR10, UPT, UPT, UR10, 0x20, URZ ;  /* 0x000000200a0a7890 */ /* 0x000fe2000fffe0ff */
[----:B------:R-:W-:-:S03]  /*1d20*/  LOP3.LUT R2, R2, 0x1, RZ, 0x3c, !PT ;  /* 0x0000000102027812 */ /* 0x000fc600078e3cff */
[----:B--2---:R-:W-:-:S09]  /*1d30*/  UISETP.GE.AND UP0, UPT, UR10, UR26, UPT ;  /* 0x0000001a0a00728c */ /* 0x004fd2000bf06270 */
[----:B------:R-:W-:Y:S05]  /*1d40*/  BRA.U !UP0, `(.L_x_60) ;  /* 0xfffffffd08507547 */ /* 0x000fea000b83ffff */
.L_x_53:
[----:B---34-:R-:W-:Y:S06]  /*1d50*/  BAR.SYNC.DEFER_BLOCKING 0x0 ;  /* 0x0000000000007b1d */ /* 0x018fec0000010000 */
[----:B------:R-:W-:Y:S04]  /*1d60*/  BSSY.RECONVERGENT B3, `(.L_x_61) ;  /* 0x0000004000037945 */ /* 0x000fe80003800200 */
[----:B------:R-:W-:Y:S05]  /*1d70*/  @P3 BRA `(.L_x_62) ;  /* 0x0000000000083947 */ /* 0x000fea0003800000 */
[----:B------:R-:W3:Y:S02]  /*1d80*/  SYNCS.CCTL.IV [UR8+0x1800] ;  /* 0x00180000ff0079b1 */ /* 0x000ee40008000008 */
[----:B---3--:R-:W3:Y:S02]  /*1d90*/  SYNCS.CCTL.IV [UR8+0x1810] ;  /* 0x00181000ff0079b1 */ /* 0x008ee40008000008 */
.L_x_62:
[----:B--2---:R-:W-:Y:S05]  /*1da0*/  BSYNC.RECONVERGENT B3 ;  /* 0x0000000000037941 */ /* 0x004fea0003800200 */
.L_x_61:
[----:B------:R-:W-:Y:S01]  /*1db0*/  USHF.L.U32 UR4, UR18, 0x15, URZ ;  /* 0x0000001512047899 */ /* 0x000fe200080006ff */
[C---:B------:R-:W-:Y:S01]  /*1dc0*/  IMAD.SHL.U32 R2, R0.reuse, 0x8, RZ ;  /* 0x0000000800027824 */ /* 0x040fe200078e00ff */
[----:B------:R-:W-:Y:S01]  /*1dd0*/  USHF.L.U32 UR18, UR18, 0x3, URZ ;  /* 0x0000000312127899 */ /* 0x000fe200080006ff */
[----:B------:R-:W-:Y:S01]  /*1de0*/  SHF.R.U32.HI R3, RZ, 0x2, R0 ;  /* 0x00000002ff037819 */ /* 0x000fe20000011600 */
[----:B------:R-:W-:Y:S01]  /*1df0*/  ULOP3.LUT UR4, UR4, 0x600000, URZ, 0xc0, !UPT ;  /* 0x0060000004047892 */ /* 0x000fe2000f8ec0ff */
[----:B------:R-:W-:Y:S01]  /*1e00*/  IMAD.SHL.U32 R0, R0, 0x40, RZ ;  /* 0x0000004000007824 */ /* 0x000fe200078e00ff */
[----:B------:R-:W-:Y:S01]  /*1e10*/  ULOP3.LUT UR18, UR18, 0x20, URZ, 0xc0, !UPT ;  /* 0x0000002012127892 */ /* 0x000fe2000f8ec0ff */
[----:B------:R-:W-:Y:S02]  /*1e20*/  LOP3.LUT R2, R2, 0x30, RZ, 0xc0, !PT ;  /* 0x0000003002027812 */ /* 0x000fe400078ec0ff */
[----:B------:R-:W-:Y:S01]  /*1e30*/  ELECT P0, URZ, PT ;  /* 0x0000000000ff782f */ /* 0x000fe20003800000 */
[----:B------:R-:W-:Y:S01]  /*1e40*/  UIADD3 UR4, UPT, UPT, UR18, UR4, UR25 ;  /* 0x0000000412047290 */ /* 0x000fe2000fffe019 */
[----:B------:R-:W-:Y:S01]  /*1e50*/  LOP3.LUT R3, R2, 0x20, R3, 0x78, !PT ;  /* 0x0000002002037812 */ /* 0x000fe200078e7803 */
[----:B------:R-:W-:Y:S01]  /*1e60*/  UMOV UR9, UR22 ;  /* 0x0000001600097c82 */ /* 0x000fe20008000000 */
[----:B------:R-:W-:Y:S01]  /*1e70*/  ISETP.LT.U32.AND P0, PT, R36, 0x20, P0 ;  /* 0x000000202400780c */ /* 0x000fe20000701070 */
[----:B------:R-:W-:Y:S01]  /*1e80*/  UMOV UR10, UR11 ;  /* 0x0000000b000a7c82 */ /* 0x000fe20008000000 */
[----:B------:R-:W-:-:S04]  /*1e90*/  LOP3.LUT R0, R3, 0x1fc0, R0, 0xf8, !PT ;  /* 0x00001fc003007812 */ /* 0x000fc800078ef800 */
[----:B-----5:R-:W2:Y:S01]  /*1ea0*/  LDTM.x32 R4, tmem[UR4] ;  /* 0x00000004000479ee */ /* 0x020ea200082c0000 */
[----:B------:R-:W-:Y:S01]  /*1eb0*/  NOP ;  /* 0x0000000000007918 */ /* 0x000fe20000000000 */
[----:B------:R-:W-:-:S05]  /*1ec0*/  LOP3.LUT R2, R0, 0x10, RZ, 0x3c, !PT ;  /* 0x0000001000027812 */ /* 0x000fca00078e3cff */
[----:B--2---:R-:W-:Y:S01]  /*1ed0*/  VOTEU.ANY UP0, P0 ;  /* 0x0000000000ff7886 */ /* 0x004fe20000000100 */
[----:B------:R-:W-:-:S04]  /*1ee0*/  VOTEU.ANY UP1, P0 ;  /* 0x0000000000ff7886 */ /* 0x000fc80000020100 */
[----:B------:R-:W-:Y:S01]  /*1ef0*/  @UP0 UMOV UR4, UR19 ;  /* 0x0000001300040c82 */ /* 0x000fe20008000000 */
[----:B------:R-:W-:Y:S01]  /*1f00*/  @UP0 UMOV UR5, UR24 ;  /* 0x0000001800050c82 */ /* 0x000fe20008000000 */
[----:B---3--:R-:W-:Y:S01]  /*1f10*/  BAR.SYNC.DEFER_BLOCKING 0x0 ;  /* 0x0000000000007b1d */ /* 0x008fe20000010000 */
[----:B------:R-:W-:Y:S02]  /*1f20*/  F2FP.SATFINITE.E4M3.F32.PACK_AB_MERGE_C R6, R7, R6, RZ ;  /* 0x000000060706723e */ /* 0x000fe400048070ff */
[----:B------:R-:W-:Y:S02]  /*1f30*/  F2FP.SATFINITE.E4M3.F32.PACK_AB_MERGE_C R10, R11, R10, RZ ;  /* 0x0000000a0b0a723e */ /* 0x000fe400048070ff */
[----:B------:R-:W-:Y:S02]  /*1f40*/  F2FP.SATFINITE.E4M3.F32.PACK_AB_MERGE_C R14, R15, R14, RZ ;  /* 0x0000000e0f0e723e */ /* 0x000fe400048070ff */
[----:B------:R-:W-:Y:S02]  /*1f50*/  F2FP.SATFINITE.E4M3.F32.PACK_AB_MERGE_C R7, R19, R18, RZ ;  /* 0x000000121307723e */ /* 0x000fe400048070ff */
[----:B------:R-:W-:-:S02]  /*1f60*/  F2FP.SATFINITE.E4M3.F32.PACK_AB_MERGE_C R22, R23, R22, RZ ;  /* 0x000000161716723e */ /* 0x000fc400048070ff */
[----:B------:R-:W-:Y:S02]  /*1f70*/  F2FP.SATFINITE.E4M3.F32.PACK_AB_MERGE_C R26, R27, R26, RZ ;  /* 0x0000001a1b1a723e */ /* 0x000fe400048070ff */
[----:B------:R-:W-:Y:S02]  /*1f80*/  F2FP.SATFINITE.E4M3.F32.PACK_AB_MERGE_C R30, R31, R30, RZ ;  /* 0x0000001e1f1e723e */ /* 0x000fe400048070ff */
[----:B------:R-:W-:Y:S02]  /*1f90*/  F2FP.SATFINITE.E4M3.F32.PACK_AB_MERGE_C R34, R35, R34, RZ ;  /* 0x000000222322723e */ /* 0x000fe400048070ff */
[----:B------:R-:W-:Y:S02]  /*1fa0*/  F2FP.SATFINITE.E4M3.F32.PACK_AB_MERGE_C R4, R5, R4, R6 ;  /* 0x000000040504723e */ /* 0x000fe40004807006 */
[----:B------:R-:W-:Y:S02]  /*1fb0*/  F2FP.SATFINITE.E4M3.F32.PACK_AB_MERGE_C R5, R9, R8, R10 ;  /* 0x000000080905723e */ /* 0x000fe4000480700a */
[----:B------:R-:W-:-:S02]  /*1fc0*/  F2FP.SATFINITE.E4M3.F32.PACK_AB_MERGE_C R6, R13, R12, R14 ;  /* 0x0000000c0d06723e */ /* 0x000fc4000480700e */
[----:B------:R-:W-:Y:S02]  /*1fd0*/  F2FP.SATFINITE.E4M3.F32.PACK_AB_MERGE_C R7, R17, R16, R7 ;  /* 0x000000101107723e */ /* 0x000fe40004807007 */
[----:B------:R-:W-:Y:S02]  /*1fe0*/  F2FP.SATFINITE.E4M3.F32.PACK_AB_MERGE_C R20, R21, R20, R22 ;  /* 0x000000141514723e */ /* 0x000fe40004807016 */
[----:B------:R-:W-:Y:S01]  /*1ff0*/  F2FP.SATFINITE.E4M3.F32.PACK_AB_MERGE_C R21, R25, R24, R26 ;  /* 0x000000181915723e */ /* 0x000fe2000480701a */
[----:B------:R2:W-:Y:S01]  /*2000*/  STS.128 [R0+UR8], R4 ;  /* 0x0000000400007988 */ /* 0x0005e20008000c08 */
[----:B------:R-:W-:Y:S02]  /*2010*/  F2FP.SATFINITE.E4M3.F32.PACK_AB_MERGE_C R22, R29, R28, R30 ;  /* 0x0000001c1d16723e */ /* 0x000fe4000480701e */
[----:B------:R-:W-:-:S05]  /*2020*/  F2FP.SATFINITE.E4M3.F32.PACK_AB_MERGE_C R23, R33, R32, R34 ;  /* 0x000000202117723e */ /* 0x000fca0004807022 */
[----:B------:R2:W-:Y:S01]  /*2030*/  STS.128 [R2+UR8], R20 ;  /* 0x0000001402007988 */ /* 0x0005e20008000c08 */
[----:B------:R3:W-:Y:S06]  /*2040*/  MEMBAR.ALL.CTA ;  /* 0x0000000000007992 */ /* 0x0007ec0000008000 */
[----:B---3--:R-:W3:Y:S02]  /*2050*/  FENCE.VIEW.ASYNC.S ;  /* 0x00000000000073c6 */ /* 0x008ee40000000000 */
[----:B---3--:R-:W-:Y:S06]  /*2060*/  BAR.SYNC.DEFER_BLOCKING 0x0 ;  /* 0x0000000000007b1d */ /* 0x008fec0000010000 */
[----:B------:R2:W-:Y:S01]  /*2070*/  @UP1 UTMASTG.2D [UR8], [UR4] ;  /* 0x00000008040013b5 */ /* 0x0005e20008008000 */
[----:B------:R0:W-:Y:S01]  /*2080*/  UTMACMDFLUSH ;  /* 0x00000000000079b7 */ /* 0x0001e20000000000 */
[----:B------:R-:W-:-:S04]  /*2090*/  DEPBAR.LE SB0, 0x0 ;  /* 0x000080000000791a */ /* 0x000fc80000000000 */
[----:B------:R-:W-:Y:S08]  /*20a0*/  BAR.SYNC.DEFER_BLOCKING 0x0 ;  /* 0x0000000000007b1d */ /* 0x000ff00000010000 */
[----:B------:R-:W-:Y:S06]  /*20b0*/  BAR.SYNC.DEFER_BLOCKING 0x0 ;  /* 0x0000000000007b1d */ /* 0x000fec0000010000 */
[----:B--2---:R-:W-:Y:S05]  /*20c0*/  @P2 BRA `(.L_x_63) ;  /* 0x0000000000a02947 */ /* 0x004fea0003800000 */
[----:B------:R-:W2:Y:S01]  /*20d0*/  S2UR UR5, SR_CgaCtaId ;  /* 0x00000000000579c3 */ /* 0x000ea20000008800 */
[----:B------:R-:W-:Y:S01]  /*20e0*/  NOP ;  /* 0x0000000000007918 */ /* 0x000fe20000000000 */
[----:B------:R-:W-:Y:S01]  /*20f0*/  UMOV UR4, 0x50 ;  /* 0x0000005000047882 */ /* 0x000fe20000000000 */
[----:B------:R-:W-:Y:S02]  /*2100*/  IMAD.U32 R0, RZ, RZ, UR25 ;  /* 0x00000019ff007e24 */ /* 0x000fe4000f8e00ff */
[----:B------:R-:W-:Y:S02]  /*2110*/  IMAD.MOV.U32 R3, RZ, RZ, 0x3 ;  /* 0x00000003ff037424 */ /* 0x000fe400078e00ff */
[----:B------:R-:W-:Y:S01]  /*2120*/  IMAD.MOV.U32 R7, RZ, RZ, 0x1 ;  /* 0x00000001ff077424 */ /* 0x000fe200078e00ff */
[----:B------:R-:W-:-:S04]  /*2130*/  LOP3.LUT R0, R0, 0xffff, RZ, 0xc0, !PT ;  /* 0x0000ffff00007812 */ /* 0x000fc800078ec0ff */
[----:B------:R-:W-:-:S05]  /*2140*/  SHF.R.U32.HI R0, RZ, 0x5, R0 ;  /* 0x00000005ff007819 */ /* 0x000fca0000011600 */
[----:B------:R-:W-:Y:S01]  /*2150*/  VIADD R2, R0, 0x10 ;  /* 0x0000001000027836 */ /* 0x000fe20000000000 */
[----:B------:R-:W-:Y:S01]  /*2160*/  SHF.L.U32 R0, R3, R0, RZ ;  /* 0x0000000003007219 */ /* 0x000fe200000006ff */
[----:B--2---:R-:W-:-:S03]  /*2170*/  ULEA UR6, UR5, UR4, 0x18 ;  /* 0x0000000405067291 */ /* 0x004fc6000f8ec0ff */
[----:B------:R-:W-:-:S04]  /*2180*/  SHF.L.U32 R3, R7, R2, RZ ;  /* 0x0000000207037219 */ /* 0x000fc800000006ff */
[----:B------:R-:W-:Y:S02]  /*2190*/  LOP3.LUT R0, R3, R0, RZ, 0xfc, !PT ;  /* 0x0000000003007212 */ /* 0x000fe400078efcff */
[----:B------:R-:W2:Y:S02]  /*21a0*/  LDS R5, [UR6] ;  /* 0x00000006ff057984 */ /* 0x000ea40008000800 */
[C---:B------:R-:W-:Y:S02]  /*21b0*/  LOP3.LUT R2, R0.reuse, 0xffff, RZ, 0xc0, !PT ;  /* 0x0000ffff00027812 */ /* 0x040fe400078ec0ff */
[----:B--2---:R-:W-:-:S04]  /*21c0*/  LOP3.LUT R3, R0, 0xffff, R5, 0x80, !PT ;  /* 0x0000ffff00037812 */ /* 0x004fc800078e8005 */
[----:B------:R-:W-:-:S13]  /*21d0*/  ISETP.NE.AND P0, PT, R3, R2, PT ;  /* 0x000000020300720c */ /* 0x000fda0003f05270 */
[----:B------:R-:W-:Y:S05]  /*21e0*/  @P0 BRA `(.L_x_64) ;  /* 0x0000000000500947 */ /* 0x000fea0003800000 */
[----:B------:R-:W-:Y:S02]  /*21f0*/  SHF.R.U32.HI R5, RZ, 0x10, R5 ;  /* 0x00000010ff057819 */ /* 0x000fe40000011605 */
[----:B------:R-:W-:-:S04]  /*2200*/  SHF.R.U32.HI R2, RZ, 0x10, R0 ;  /* 0x00000010ff027819 */ /* 0x000fc80000011600 */
[----:B------:R-:W-:-:S04]  /*2210*/  LOP3.LUT R5, R5, R2, RZ, 0xc0, !PT ;  /* 0x0000000205057212 */ /* 0x000fc800078ec0ff */
[----:B------:R-:W-:-:S13]  /*2220*/  ISETP.NE.AND P0, PT, R5, R2, PT ;  /* 0x000000020500720c */ /* 0x000fda0003f05270 */
[----:B------:R-:W-:Y:S05]  /*2230*/  @P0 BRA `(.L_x_65) ;  /* 0x0000000000300947 */ /* 0x000fea0003800000 */
[----:B------:R-:W-:Y:S01]  /*2240*/  R2UR UR4, R0 ;  /* 0x00000000000472ca */ /* 0x000fe200000e0000 */
[----:B------:R-:W-:Y:S01]  /*2250*/  VOTEU.ANY UR5, UPT, PT ;  /* 0x0000000000057886 */ /* 0x000fe200038e0100 */
[----:B------:R-:W2:Y:S01]  /*2260*/  S2R R0, SR_LANEID ;  /* 0x0000000000007919 */ /* 0x000ea20000000000 */
[----:B------:R-:W-:-:S10]  /*2270*/  UFLO.U32 UR5, UR5 ;  /* 0x00000005000572bd */ /* 0x000fd400080e0000 */
[----:B------:R-:W-:-:S06]  /*2280*/  ULOP3.LUT UR4, URZ, UR4, URZ, 0x33, !UPT ;  /* 0x00000004ff047292 */ /* 0x000fcc000f8e33ff */
[----:B------:R-:W-:-:S04]  /*2290*/  IMAD.U32 R2, RZ, RZ, UR4 ;  /* 0x00000004ff027e24 */ /* 0x000fc8000f8e00ff */
[----:B------:R-:W3:Y:S02]  /*22a0*/  REDUX UR7, R2 ;  /* 0x00000000020773c4 */ /* 0x000ee40000000000 */
[----:B------:R4:W-:Y:S01]  /*22b0*/  UTCATOMSWS.AND URZ, UR4 ;  /* 0x0000000400ff79e3 */ /* 0x0009e20008000000 */
[----:B--2---:R-:W-:Y:S01]  /*22c0*/  ISETP.EQ.U32.AND P0, PT, R0, UR5, PT ;  /* 0x0000000500007c0c */ /* 0x004fe2000bf02070 */
[----:B---3--:R-:W-:-:S12]  /*22d0*/  IMAD.U32 R0, RZ, RZ, UR7 ;  /* 0x00000007ff007e24 */ /* 0x008fd8000f8e00ff */
[----:B------:R4:W-:Y:S01]  /*22e0*/  @P0 ATOMS.AND RZ, [UR6], R0 ;  /* 0x00000000ffff098c */ /* 0x0009e2000a800006 */
[----:B------:R-:W-:Y:S05]  /*22f0*/  BRA `(.L_x_63) ;  /* 0x0000000000147947 */ /* 0x000fea0003800000 */
.L_x_65:
[----:B------:R-:W-:-:S07]  /*2300*/  MOV R2, 0x2320 ;  /* 0x0000232000027802 */ /* 0x000fce0000000f00 */
[----:B-1----:R-:W-:Y:S05]  /*2310*/  CALL.REL.NOINC `($__internal_0_$__cuda_sm10x_tcgen05_guardrail_trap_col_being_dealloced_not_returned_by_alloc) ;  /* 0x0000000000447944 */ /* 0x002fea0003c00000 */
[----:B------:R-:W-:Y:S05]  /*2320*/  BRA `(.L_x_63) ;  /* 0x0000000000087947 */ /* 0x000fea0003800000 */
.L_x_64:
[----:B------:R-:W-:-:S07]  /*2330*/  MOV R2, 0x2350 ;  /* 0x0000235000027802 */ /* 0x000fce0000000f00 */
[----:B-1----:R-:W-:Y:S05]  /*2340*/  CALL.REL.NOINC `($__internal_2_$__cuda_sm10x_tcgen05_guardrail_trap_unallocated_columns_being_dealloced) ;  /* 0x0000000000507944 */ /* 0x002fea0003c00000 */
.L_x_63:
[----:B------:R-:W-:Y:S01]  /*2350*/  NOP ;  /* 0x0000000000007918 */ /* 0x000fe20000000000 */
[----:B----4-:R-:W-:Y:S05]  /*2360*/  EXIT ;  /* 0x000000000000794d */ /* 0x010fea0003800000 */
.L_x_54:
[----:B------:R-:W2:Y:S02]  /*2370*/  SYNCS.PHASECHK.TRANS64.TRYWAIT P0, [UR8+0x1800], RZ ;  /* 0x001800ffff0075a7 */ /* 0x000ea40008001108 */
[----:B--2---:R-:W-:Y:S05]  /*2380*/  @!P0 BRA `(.L_x_54) ;  /* 0xfffffffc00f88947 */ /* 0x004fea000383ffff */
[----:B------:R-:W-:Y:S05]  /*2390*/  BRA `(.L_x_66) ;  /* 0xfffffff400687947 */ /* 0x000fea000383ffff */
.L_x_56:
[----:B------:R-:W2:Y:S02]  /*23a0*/  SYNCS.PHASECHK.TRANS64.TRYWAIT P1, [UR8+0x1810], RZ ;  /* 0x001810ffff0075a7 */ /* 0x000ea40008021108 */
[----:B--2---:R-:W-:Y:S05]  /*23b0*/  @!P1 BRA `(.L_x_56) ;  /* 0xfffffffc00f89947 */ /* 0x004fea000383ffff */
[----:B------:R-:W-:Y:S05]  /*23c0*/  BRA `(.L_x_67) ;  /* 0xfffffff400a07947 */ /* 0x000fea000383ffff */
.L_x_57:
[----:B------:R-:W3:Y:S02]  /*23d0*/  SYNCS.PHASECHK.TRANS64.TRYWAIT P0, [UR8+0x1800], R3 ;  /* 0x00180003ff0075a7 */ /* 0x000ee40008001108 */
[----:B---3--:R-:W-:Y:S05]  /*23e0*/  @!P0 BRA `(.L_x_57) ;  /* 0xfffffffc00f88947 */ /* 0x008fea000383ffff */
[----:B------:R-:W-:Y:S05]  /*23f0*/  BRA `(.L_x_68) ;  /* 0xfffffff8000c7947 */ /* 0x000fea000383ffff */
.L_x_59:
[----:B------:R-:W3:Y:S02]  /*2400*/  SYNCS.PHASECHK.TRANS64.TRYWAIT P0, [UR8+0x1810], R3 ;  /* 0x00181003ff0075a7 */ /* 0x000ee40008001108 */
[----:B---3--:R-:W-:Y:S05]  /*2410*/  @!P0 BRA `(.L_x_59) ;  /* 0xfffffffc00f88947 */ /* 0x008fea000383ffff */
[----:B------:R-:W-:Y:S05]  /*2420*/  BRA `(.L_x_69) ;  /* 0xfffffff800387947 */ /* 0x000fea000383ffff */
        .weak           $__internal_0_$__cuda_sm10x_tcgen05_guardrail_trap_col_being_dealloced_not_returned_by_alloc
        .type           $__internal_0_$__cuda_sm10x_tcgen05_guardrail_trap_col_being_dealloced_not_returned_by_alloc,@function
        .size           $__internal_0_$__cuda_sm10x_tcgen05_guardrail_trap_col_being_dealloced_not_returned_by_alloc,($__internal_1_$__cuda_sm10x_tcgen05_guardrail_trap_phase_invalid_during_alloc - $__internal_0_$__cuda_sm10x_tcgen05_guardrail_trap_col_being_dealloced_not_returned_by_alloc)
$__internal_0_$__cuda_sm10x_tcgen05_guardrail_trap_col_being_dealloced_not_returned_by_alloc:
[----:B------:R-:W-:Y:S05]  /*2430*/  BPT.TRAP 0x1 ;  /* 0x000000040000795c */ /* 0x000fea0000300000 */
[----:B------:R-:W-:-:S04]  /*2440*/  IMAD.MOV.U32 R3, RZ, RZ, 0x0 ;  /* 0x00000000ff037424 */ /* 0x000fc800078e00ff */
[----:B------:R-:W-:Y:S05]  /*2450*/  RET.REL.NODEC R2 `(gluon_tcgen05) ;  /* 0xffffffd802e87950 */ /* 0x000fea0003c3ffff */
        .weak           $__internal_1_$__cuda_sm10x_tcgen05_guardrail_trap_phase_invalid_during_alloc
        .type           $__internal_1_$__cuda_sm10x_tcgen05_guardrail_trap_phase_invalid_during_alloc,@function
        .size           $__internal_1_$__cuda_sm10x_tcgen05_guardrail_trap_phase_invalid_during_alloc,($__internal_2_$__cuda_sm10x_tcgen05_guardrail_trap_unallocated_columns_being_dealloced - $__internal_1_$__cuda_sm10x_tcgen05_guardrail_trap_phase_invalid_during_alloc)
$__internal_1_$__cuda_sm10x_tcgen05_guardrail_trap_phase_invalid_during_alloc:
[----:B------:R-:W-:Y:S05]  /*2460*/  BPT.TRAP 0x1 ;  /* 0x000000040000795c */ /* 0x000fea0000300000 */
[----:B------:R-:W-:-:S04]  /*2470*/  IMAD.MOV.U32 R3, RZ, RZ, 0x0 ;  /* 0x00000000ff037424 */ /* 0x000fc800078e00ff */
[----:B------:R-:W-:Y:S05]  /*2480*/  RET.REL.NODEC R2 `(gluon_tcgen05) ;  /* 0xffffffd802dc7950 */ /* 0x000fea0003c3ffff */
        .weak           $__internal_2_$__cuda_sm10x_tcgen05_guardrail_trap_unallocated_columns_being_dealloced
        .type           $__internal_2_$__cuda_sm10x_tcgen05_guardrail_trap_unallocated_columns_being_dealloced,@function
        .size           $__internal_2_$__cuda_sm10x_tcgen05_guardrail_trap_unallocated_columns_being_dealloced,(.L_x_73 - $__internal_2_$__cuda_sm10x_tcgen05_guardrail_trap_unallocated_columns_being_dealloced)
$__internal_2_$__cuda_sm10x_tcgen05_guardrail_trap_unallocated_columns_being_dealloced:
[----:B------:R-:W-:Y:S05]  /*2490*/  BPT.TRAP 0x1 ;  /* 0x000000040000795c */ /* 0x000fea0000300000 */
[----:B------:R-:W-:-:S04]  /*24a0*/  IMAD.MOV.U32 R3, RZ, RZ, 0x0 ;  /* 0x00000000ff037424 */ /* 0x000fc800078e00ff */
[----:B------:R-:W-:Y:S05]  /*24b0*/  RET.REL.NODEC R2 `(gluon_tcgen05) ;  /* 0xffffffd802d07950 */ /* 0x000fea0003c3ffff */
.L_x_70:
[----:B------:R-:W-:-:S00]  /*24c0*/  BRA `(.L_x_70) ;  /* 0xfffffffc00fc7947 */ /* 0x000fc0000383ffff */
[----:B------:R-:W-:-:S00]  /*24d0*/  NOP ;  /* 0x0000000000007918 */ /* 0x000fc00000000000 */
        /* <DEDUP_REMOVED lines=10> */
.L_x_73:


//--------------------- .nv.shared.gluon_tcgen05  --------------------------
	.section	.nv.shared.gluon_tcgen05,"aw",@nobits
	.sectionflags	@""
	.align	16
	.zero		1024


//--------------------- .nv.shared.reserved.0     --------------------------
	.section	.nv.shared.reserved.0,"aw",@nobits
	.align	8
	.weak		__nv_reservedSMEM_offset_0_alias
	.size		__nv_reservedSMEM_offset_0_alias, 0, 64
	.other		__nv_reservedSMEM_offset_0_alias,@"STO_CUDA_RESERVED_SHARED STV_DEFAULT"
__nv_reservedSMEM_offset_0_alias:
	.zero		0
.nv.shared.reserved.0:
	.zero		64
	.weak		__nv_reservedSMEM_allocation_phase
	.type		__nv_reservedSMEM_allocation_phase,@object
	.size		__nv_reservedSMEM_allocation_phase,(.L_0 - __nv_reservedSMEM_allocation_phase)
__nv_reservedSMEM_allocation_phase:
	.zero		1
.L_0:
	.zero		7
	.weak		__nv_reservedSMEM_devtool_atexit_pc
	.type		__nv_reservedSMEM_devtool_atexit_pc,@object
	.size		__nv_reservedSMEM_devtool_atexit_pc,(__nv_reservedSMEM_allocation_mask - __nv_reservedSMEM_devtool_atexit_pc)
__nv_reservedSMEM_devtool_atexit_pc:
	.zero		8
	.weak		__nv_reservedSMEM_allocation_mask
	.type		__nv_reservedSMEM_allocation_mask,@object
	.size		__nv_reservedSMEM_allocation_mask,(.L_2 - __nv_reservedSMEM_allocation_mask)
__nv_reservedSMEM_allocation_mask:
	.zero		4
.L_2:


//--------------------- .nv.constant0.gluon_tcgen05 --------------------------
	.section	.nv.constant0.gluon_tcgen05,"a",@progbits
	.sectionflags	@""
	.align	4
.nv.constant0.gluon_tcgen05:
	.zero		976


//--------------------- SYMBOLS --------------------------

	.type		.nv.reservedSmem.offset0,@object
	.size		.nv.reservedSmem.offset0,0x4
	.type		.nv.reservedSmem.cap,@object
	.size		.nv.reservedSmem.cap,0x4
